//
// Generated by NVIDIA NVVM Compiler
//
// Compiler Build ID: CL-36424714
// Cuda compilation tools, release 13.0, V13.0.88
// Based on NVVM 20.0.0
//

.version 9.0
.target sm_100
.address_size 64

	// .globl	_Z24layout_transform_scatterPfS_iiPiS0_S0_

.visible .entry _Z24layout_transform_scatterPfS_iiPiS0_S0_(
	.param .u64 .ptr .align 1 _Z24layout_transform_scatterPfS_iiPiS0_S0__param_0,
	.param .u64 .ptr .align 1 _Z24layout_transform_scatterPfS_iiPiS0_S0__param_1,
	.param .u32 _Z24layout_transform_scatterPfS_iiPiS0_S0__param_2,
	.param .u32 _Z24layout_transform_scatterPfS_iiPiS0_S0__param_3,
	.param .u64 .ptr .align 1 _Z24layout_transform_scatterPfS_iiPiS0_S0__param_4,
	.param .u64 .ptr .align 1 _Z24layout_transform_scatterPfS_iiPiS0_S0__param_5,
	.param .u64 .ptr .align 1 _Z24layout_transform_scatterPfS_iiPiS0_S0__param_6
)
{
	.local .align 16 .b8 	__local_depot0[64];
	.reg .b64 	%SP;
	.reg .b64 	%SPL;
	.reg .pred 	%p<27>;
	.reg .b32 	%r<296>;
	.reg .b32 	%f<2>;
	.reg .b64 	%rd<144>;

	mov.u64 	%SPL, __local_depot0;
	ld.param.u64 	%rd38, [_Z24layout_transform_scatterPfS_iiPiS0_S0__param_0];
	ld.param.u64 	%rd39, [_Z24layout_transform_scatterPfS_iiPiS0_S0__param_1];
	ld.param.u32 	%r61, [_Z24layout_transform_scatterPfS_iiPiS0_S0__param_2];
	ld.param.u32 	%r60, [_Z24layout_transform_scatterPfS_iiPiS0_S0__param_3];
	ld.param.u64 	%rd40, [_Z24layout_transform_scatterPfS_iiPiS0_S0__param_4];
	ld.param.u64 	%rd41, [_Z24layout_transform_scatterPfS_iiPiS0_S0__param_5];
	ld.param.u64 	%rd42, [_Z24layout_transform_scatterPfS_iiPiS0_S0__param_6];
	cvta.to.global.u64 	%rd1, %rd40;
	cvta.to.global.u64 	%rd2, %rd42;
	cvta.to.global.u64 	%rd3, %rd41;
	add.u64 	%rd4, %SPL, 0;
	add.u64 	%rd5, %SPL, 32;
	mov.u32 	%r62, %ctaid.x;
	mov.u32 	%r63, %ntid.x;
	mov.u32 	%r64, %tid.x;
	mad.lo.s32 	%r1, %r62, %r63, %r64;
	setp.ge.s32 	%p1, %r1, %r61;
	@%p1 bra 	$L__BB0_39;
	setp.lt.s32 	%p2, %r60, 1;
	mov.b64 	%rd143, 0;
	@%p2 bra 	$L__BB0_38;
	and.b32  	%r2, %r60, 7;
	setp.lt.u32 	%p3, %r60, 8;
	mov.b32 	%r269, 0;
	mov.u32 	%r276, %r1;
	@%p3 bra 	$L__BB0_5;
	and.b32  	%r269, %r60, 2147483640;
	neg.s32 	%r275, %r269;
	add.s64 	%rd134, %rd1, 16;
	add.s64 	%rd133, %rd4, 16;
	mov.u32 	%r276, %r1;
$L__BB0_4:
	.pragma "nounroll";
	ld.global.u32 	%r66, [%rd134+-16];
	div.s32 	%r67, %r276, %r66;
	mul.lo.s32 	%r68, %r67, %r66;
	sub.s32 	%r69, %r276, %r68;
	ld.global.u32 	%r70, [%rd134+-12];
	div.s32 	%r71, %r69, %r70;
	mul.lo.s32 	%r72, %r71, %r70;
	sub.s32 	%r73, %r69, %r72;
	ld.global.u32 	%r74, [%rd134+-8];
	div.s32 	%r75, %r73, %r74;
	mul.lo.s32 	%r76, %r75, %r74;
	sub.s32 	%r77, %r73, %r76;
	ld.global.u32 	%r78, [%rd134+-4];
	div.s32 	%r79, %r77, %r78;
	st.local.v4.u32 	[%rd133+-16], {%r67, %r71, %r75, %r79};
	mul.lo.s32 	%r80, %r79, %r78;
	sub.s32 	%r81, %r77, %r80;
	ld.global.u32 	%r82, [%rd134];
	div.s32 	%r83, %r81, %r82;
	mul.lo.s32 	%r84, %r83, %r82;
	sub.s32 	%r85, %r81, %r84;
	ld.global.u32 	%r86, [%rd134+4];
	div.s32 	%r87, %r85, %r86;
	mul.lo.s32 	%r88, %r87, %r86;
	sub.s32 	%r89, %r85, %r88;
	ld.global.u32 	%r90, [%rd134+8];
	div.s32 	%r91, %r89, %r90;
	mul.lo.s32 	%r92, %r91, %r90;
	sub.s32 	%r93, %r89, %r92;
	ld.global.u32 	%r94, [%rd134+12];
	div.s32 	%r95, %r93, %r94;
	st.local.v4.u32 	[%rd133], {%r83, %r87, %r91, %r95};
	mul.lo.s32 	%r96, %r95, %r94;
	sub.s32 	%r276, %r93, %r96;
	add.s32 	%r275, %r275, 8;
	add.s64 	%rd134, %rd134, 32;
	add.s64 	%rd133, %rd133, 32;
	setp.eq.s32 	%p4, %r275, 0;
	@%p4 bra 	$L__BB0_5;
	bra.uni 	$L__BB0_4;
$L__BB0_5:
	setp.eq.s32 	%p5, %r2, 0;
	@%p5 bra 	$L__BB0_13;
	and.b32  	%r7, %r60, 3;
	setp.lt.u32 	%p6, %r2, 4;
	@%p6 bra 	$L__BB0_8;
	mul.wide.u32 	%rd46, %r269, 4;
	add.s64 	%rd47, %rd1, %rd46;
	ld.global.u32 	%r97, [%rd47];
	div.s32 	%r98, %r276, %r97;
	add.s64 	%rd48, %rd4, %rd46;
	st.local.u32 	[%rd48], %r98;
	mul.lo.s32 	%r99, %r98, %r97;
	sub.s32 	%r100, %r276, %r99;
	ld.global.u32 	%r101, [%rd47+4];
	div.s32 	%r102, %r100, %r101;
	st.local.u32 	[%rd48+4], %r102;
	mul.lo.s32 	%r103, %r102, %r101;
	sub.s32 	%r104, %r100, %r103;
	ld.global.u32 	%r105, [%rd47+8];
	div.s32 	%r106, %r104, %r105;
	st.local.u32 	[%rd48+8], %r106;
	mul.lo.s32 	%r107, %r106, %r105;
	sub.s32 	%r108, %r104, %r107;
	ld.global.u32 	%r109, [%rd47+12];
	div.s32 	%r110, %r108, %r109;
	st.local.u32 	[%rd48+12], %r110;
	mul.lo.s32 	%r111, %r110, %r109;
	sub.s32 	%r276, %r108, %r111;
	add.s32 	%r269, %r269, 4;
$L__BB0_8:
	setp.eq.s32 	%p7, %r7, 0;
	@%p7 bra 	$L__BB0_13;
	setp.eq.s32 	%p8, %r7, 1;
	@%p8 bra 	$L__BB0_11;
	mul.wide.u32 	%rd49, %r269, 4;
	add.s64 	%rd50, %rd1, %rd49;
	ld.global.u32 	%r112, [%rd50];
	div.s32 	%r113, %r276, %r112;
	add.s64 	%rd51, %rd4, %rd49;
	st.local.u32 	[%rd51], %r113;
	mul.lo.s32 	%r114, %r113, %r112;
	sub.s32 	%r115, %r276, %r114;
	ld.global.u32 	%r116, [%rd50+4];
	div.s32 	%r117, %r115, %r116;
	st.local.u32 	[%rd51+4], %r117;
	mul.lo.s32 	%r118, %r117, %r116;
	sub.s32 	%r276, %r115, %r118;
	add.s32 	%r269, %r269, 2;
$L__BB0_11:
	and.b32  	%r119, %r60, 1;
	setp.eq.b32 	%p9, %r119, 1;
	not.pred 	%p10, %p9;
	@%p10 bra 	$L__BB0_13;
	mul.wide.u32 	%rd52, %r269, 4;
	add.s64 	%rd53, %rd1, %rd52;
	ld.global.u32 	%r120, [%rd53];
	div.s32 	%r121, %r276, %r120;
	add.s64 	%rd54, %rd4, %rd52;
	st.local.u32 	[%rd54], %r121;
$L__BB0_13:
	and.b32  	%r16, %r60, 15;
	setp.lt.u32 	%p11, %r60, 16;
	mov.b32 	%r277, 0;
	@%p11 bra 	$L__BB0_16;
	and.b32  	%r277, %r60, 2147483632;
	neg.s32 	%r281, %r277;
	add.s64 	%rd138, %rd2, 32;
	add.s64 	%rd137, %rd5, 32;
$L__BB0_15:
	.pragma "nounroll";
	ld.global.u32 	%r123, [%rd138+-32];
	mul.wide.s32 	%rd55, %r123, 4;
	add.s64 	%rd56, %rd4, %rd55;
	ld.local.u32 	%r124, [%rd56];
	ld.global.u32 	%r125, [%rd138+-28];
	mul.wide.s32 	%rd57, %r125, 4;
	add.s64 	%rd58, %rd4, %rd57;
	ld.local.u32 	%r126, [%rd58];
	ld.global.u32 	%r127, [%rd138+-24];
	mul.wide.s32 	%rd59, %r127, 4;
	add.s64 	%rd60, %rd4, %rd59;
	ld.local.u32 	%r128, [%rd60];
	ld.global.u32 	%r129, [%rd138+-20];
	mul.wide.s32 	%rd61, %r129, 4;
	add.s64 	%rd62, %rd4, %rd61;
	ld.local.u32 	%r130, [%rd62];
	st.local.v4.u32 	[%rd137+-32], {%r124, %r126, %r128, %r130};
	ld.global.u32 	%r131, [%rd138+-16];
	mul.wide.s32 	%rd63, %r131, 4;
	add.s64 	%rd64, %rd4, %rd63;
	ld.local.u32 	%r132, [%rd64];
	ld.global.u32 	%r133, [%rd138+-12];
	mul.wide.s32 	%rd65, %r133, 4;
	add.s64 	%rd66, %rd4, %rd65;
	ld.local.u32 	%r134, [%rd66];
	ld.global.u32 	%r135, [%rd138+-8];
	mul.wide.s32 	%rd67, %r135, 4;
	add.s64 	%rd68, %rd4, %rd67;
	ld.local.u32 	%r136, [%rd68];
	ld.global.u32 	%r137, [%rd138+-4];
	mul.wide.s32 	%rd69, %r137, 4;
	add.s64 	%rd70, %rd4, %rd69;
	ld.local.u32 	%r138, [%rd70];
	st.local.v4.u32 	[%rd137+-16], {%r132, %r134, %r136, %r138};
	ld.global.u32 	%r139, [%rd138];
	mul.wide.s32 	%rd71, %r139, 4;
	add.s64 	%rd72, %rd4, %rd71;
	ld.local.u32 	%r140, [%rd72];
	ld.global.u32 	%r141, [%rd138+4];
	mul.wide.s32 	%rd73, %r141, 4;
	add.s64 	%rd74, %rd4, %rd73;
	ld.local.u32 	%r142, [%rd74];
	ld.global.u32 	%r143, [%rd138+8];
	mul.wide.s32 	%rd75, %r143, 4;
	add.s64 	%rd76, %rd4, %rd75;
	ld.local.u32 	%r144, [%rd76];
	ld.global.u32 	%r145, [%rd138+12];
	mul.wide.s32 	%rd77, %r145, 4;
	add.s64 	%rd78, %rd4, %rd77;
	ld.local.u32 	%r146, [%rd78];
	st.local.v4.u32 	[%rd137], {%r140, %r142, %r144, %r146};
	ld.global.u32 	%r147, [%rd138+16];
	mul.wide.s32 	%rd79, %r147, 4;
	add.s64 	%rd80, %rd4, %rd79;
	ld.local.u32 	%r148, [%rd80];
	ld.global.u32 	%r149, [%rd138+20];
	mul.wide.s32 	%rd81, %r149, 4;
	add.s64 	%rd82, %rd4, %rd81;
	ld.local.u32 	%r150, [%rd82];
	ld.global.u32 	%r151, [%rd138+24];
	mul.wide.s32 	%rd83, %r151, 4;
	add.s64 	%rd84, %rd4, %rd83;
	ld.local.u32 	%r152, [%rd84];
	ld.global.u32 	%r153, [%rd138+28];
	mul.wide.s32 	%rd85, %r153, 4;
	add.s64 	%rd86, %rd4, %rd85;
	ld.local.u32 	%r154, [%rd86];
	st.local.v4.u32 	[%rd137+16], {%r148, %r150, %r152, %r154};
	add.s32 	%r281, %r281, 16;
	add.s64 	%rd138, %rd138, 64;
	add.s64 	%rd137, %rd137, 64;
	setp.eq.s32 	%p12, %r281, 0;
	@%p12 bra 	$L__BB0_16;
	bra.uni 	$L__BB0_15;
$L__BB0_16:
	setp.eq.s32 	%p13, %r16, 0;
	@%p13 bra 	$L__BB0_25;
	setp.lt.u32 	%p14, %r16, 8;
	@%p14 bra 	$L__BB0_19;
	mul.wide.u32 	%rd87, %r277, 4;
	add.s64 	%rd88, %rd2, %rd87;
	ld.global.u32 	%r155, [%rd88];
	mul.wide.s32 	%rd89, %r155, 4;
	add.s64 	%rd90, %rd4, %rd89;
	ld.local.u32 	%r156, [%rd90];
	add.s64 	%rd91, %rd5, %rd87;
	st.local.u32 	[%rd91], %r156;
	ld.global.u32 	%r157, [%rd88+4];
	mul.wide.s32 	%rd92, %r157, 4;
	add.s64 	%rd93, %rd4, %rd92;
	ld.local.u32 	%r158, [%rd93];
	st.local.u32 	[%rd91+4], %r158;
	ld.global.u32 	%r159, [%rd88+8];
	mul.wide.s32 	%rd94, %r159, 4;
	add.s64 	%rd95, %rd4, %rd94;
	ld.local.u32 	%r160, [%rd95];
	st.local.u32 	[%rd91+8], %r160;
	ld.global.u32 	%r161, [%rd88+12];
	mul.wide.s32 	%rd96, %r161, 4;
	add.s64 	%rd97, %rd4, %rd96;
	ld.local.u32 	%r162, [%rd97];
	st.local.u32 	[%rd91+12], %r162;
	ld.global.u32 	%r163, [%rd88+16];
	mul.wide.s32 	%rd98, %r163, 4;
	add.s64 	%rd99, %rd4, %rd98;
	ld.local.u32 	%r164, [%rd99];
	st.local.u32 	[%rd91+16], %r164;
	ld.global.u32 	%r165, [%rd88+20];
	mul.wide.s32 	%rd100, %r165, 4;
	add.s64 	%rd101, %rd4, %rd100;
	ld.local.u32 	%r166, [%rd101];
	st.local.u32 	[%rd91+20], %r166;
	ld.global.u32 	%r167, [%rd88+24];
	mul.wide.s32 	%rd102, %r167, 4;
	add.s64 	%rd103, %rd4, %rd102;
	ld.local.u32 	%r168, [%rd103];
	st.local.u32 	[%rd91+24], %r168;
	ld.global.u32 	%r169, [%rd88+28];
	mul.wide.s32 	%rd104, %r169, 4;
	add.s64 	%rd105, %rd4, %rd104;
	ld.local.u32 	%r170, [%rd105];
	st.local.u32 	[%rd91+28], %r170;
	add.s32 	%r277, %r277, 8;
$L__BB0_19:
	setp.eq.s32 	%p15, %r2, 0;
	@%p15 bra 	$L__BB0_25;
	and.b32  	%r26, %r60, 3;
	setp.lt.u32 	%p16, %r2, 4;
	@%p16 bra 	$L__BB0_22;
	mul.wide.u32 	%rd106, %r277, 4;
	add.s64 	%rd107, %rd2, %rd106;
	ld.global.u32 	%r171, [%rd107];
	mul.wide.s32 	%rd108, %r171, 4;
	add.s64 	%rd109, %rd4, %rd108;
	ld.local.u32 	%r172, [%rd109];
	add.s64 	%rd110, %rd5, %rd106;
	st.local.u32 	[%rd110], %r172;
	ld.global.u32 	%r173, [%rd107+4];
	mul.wide.s32 	%rd111, %r173, 4;
	add.s64 	%rd112, %rd4, %rd111;
	ld.local.u32 	%r174, [%rd112];
	st.local.u32 	[%rd110+4], %r174;
	ld.global.u32 	%r175, [%rd107+8];
	mul.wide.s32 	%rd113, %r175, 4;
	add.s64 	%rd114, %rd4, %rd113;
	ld.local.u32 	%r176, [%rd114];
	st.local.u32 	[%rd110+8], %r176;
	ld.global.u32 	%r177, [%rd107+12];
	mul.wide.s32 	%rd115, %r177, 4;
	add.s64 	%rd116, %rd4, %rd115;
	ld.local.u32 	%r178, [%rd116];
	st.local.u32 	[%rd110+12], %r178;
	add.s32 	%r277, %r277, 4;
$L__BB0_22:
	setp.eq.s32 	%p17, %r26, 0;
	@%p17 bra 	$L__BB0_25;
	mul.wide.u32 	%rd117, %r277, 4;
	add.s64 	%rd136, %rd5, %rd117;
	add.s64 	%rd135, %rd2, %rd117;
	neg.s32 	%r280, %r26;
$L__BB0_24:
	.pragma "nounroll";
	ld.global.u32 	%r179, [%rd135];
	mul.wide.s32 	%rd118, %r179, 4;
	add.s64 	%rd119, %rd4, %rd118;
	ld.local.u32 	%r180, [%rd119];
	st.local.u32 	[%rd136], %r180;
	add.s64 	%rd136, %rd136, 4;
	add.s64 	%rd135, %rd135, 4;
	add.s32 	%r280, %r280, 1;
	setp.ne.s32 	%p18, %r280, 0;
	@%p18 bra 	$L__BB0_24;
$L__BB0_25:
	setp.lt.u32 	%p19, %r60, 16;
	mov.b32 	%r285, 0;
	mov.u32 	%r295, %r285;
	@%p19 bra 	$L__BB0_28;
	and.b32  	%r285, %r60, 2147483632;
	neg.s32 	%r282, %r285;
	add.s64 	%rd140, %rd5, 32;
	add.s64 	%rd139, %rd3, 32;
	mov.b32 	%r295, 0;
$L__BB0_27:
	.pragma "nounroll";
	ld.local.v4.u32 	{%r184, %r185, %r186, %r187}, [%rd140+-32];
	ld.global.u32 	%r188, [%rd139+-32];
	mad.lo.s32 	%r189, %r188, %r184, %r295;
	ld.global.u32 	%r190, [%rd139+-28];
	mad.lo.s32 	%r191, %r190, %r185, %r189;
	ld.global.u32 	%r192, [%rd139+-24];
	mad.lo.s32 	%r193, %r192, %r186, %r191;
	ld.global.u32 	%r194, [%rd139+-20];
	mad.lo.s32 	%r195, %r194, %r187, %r193;
	ld.local.v4.u32 	{%r196, %r197, %r198, %r199}, [%rd140+-16];
	ld.global.u32 	%r200, [%rd139+-16];
	mad.lo.s32 	%r201, %r200, %r196, %r195;
	ld.global.u32 	%r202, [%rd139+-12];
	mad.lo.s32 	%r203, %r202, %r197, %r201;
	ld.global.u32 	%r204, [%rd139+-8];
	mad.lo.s32 	%r205, %r204, %r198, %r203;
	ld.global.u32 	%r206, [%rd139+-4];
	mad.lo.s32 	%r207, %r206, %r199, %r205;
	ld.local.v4.u32 	{%r208, %r209, %r210, %r211}, [%rd140];
	ld.global.u32 	%r212, [%rd139];
	mad.lo.s32 	%r213, %r212, %r208, %r207;
	ld.global.u32 	%r214, [%rd139+4];
	mad.lo.s32 	%r215, %r214, %r209, %r213;
	ld.global.u32 	%r216, [%rd139+8];
	mad.lo.s32 	%r217, %r216, %r210, %r215;
	ld.global.u32 	%r218, [%rd139+12];
	mad.lo.s32 	%r219, %r218, %r211, %r217;
	ld.local.v4.u32 	{%r220, %r221, %r222, %r223}, [%rd140+16];
	ld.global.u32 	%r224, [%rd139+16];
	mad.lo.s32 	%r225, %r224, %r220, %r219;
	ld.global.u32 	%r226, [%rd139+20];
	mad.lo.s32 	%r227, %r226, %r221, %r225;
	ld.global.u32 	%r228, [%rd139+24];
	mad.lo.s32 	%r229, %r228, %r222, %r227;
	ld.global.u32 	%r230, [%rd139+28];
	mad.lo.s32 	%r295, %r230, %r223, %r229;
	add.s32 	%r282, %r282, 16;
	add.s64 	%rd140, %rd140, 64;
	add.s64 	%rd139, %rd139, 64;
	setp.ne.s32 	%p20, %r282, 0;
	@%p20 bra 	$L__BB0_27;
$L__BB0_28:
	setp.eq.s32 	%p21, %r16, 0;
	@%p21 bra 	$L__BB0_37;
	setp.lt.u32 	%p22, %r16, 8;
	@%p22 bra 	$L__BB0_31;
	mul.wide.u32 	%rd120, %r285, 4;
	add.s64 	%rd121, %rd5, %rd120;
	ld.local.u32 	%r232, [%rd121];
	add.s64 	%rd122, %rd3, %rd120;
	ld.global.u32 	%r233, [%rd122];
	mad.lo.s32 	%r234, %r233, %r232, %r295;
	ld.local.u32 	%r235, [%rd121+4];
	ld.global.u32 	%r236, [%rd122+4];
	mad.lo.s32 	%r237, %r236, %r235, %r234;
	ld.local.u32 	%r238, [%rd121+8];
	ld.global.u32 	%r239, [%rd122+8];
	mad.lo.s32 	%r240, %r239, %r238, %r237;
	ld.local.u32 	%r241, [%rd121+12];
	ld.global.u32 	%r242, [%rd122+12];
	mad.lo.s32 	%r243, %r242, %r241, %r240;
	ld.local.u32 	%r244, [%rd121+16];
	ld.global.u32 	%r245, [%rd122+16];
	mad.lo.s32 	%r246, %r245, %r244, %r243;
	ld.local.u32 	%r247, [%rd121+20];
	ld.global.u32 	%r248, [%rd122+20];
	mad.lo.s32 	%r249, %r248, %r247, %r246;
	ld.local.u32 	%r250, [%rd121+24];
	ld.global.u32 	%r251, [%rd122+24];
	mad.lo.s32 	%r252, %r251, %r250, %r249;
	ld.local.u32 	%r253, [%rd121+28];
	ld.global.u32 	%r254, [%rd122+28];
	mad.lo.s32 	%r295, %r254, %r253, %r252;
	add.s32 	%r285, %r285, 8;
$L__BB0_31:
	setp.eq.s32 	%p23, %r2, 0;
	@%p23 bra 	$L__BB0_37;
	and.b32  	%r48, %r60, 3;
	setp.lt.u32 	%p24, %r2, 4;
	@%p24 bra 	$L__BB0_34;
	mul.wide.u32 	%rd123, %r285, 4;
	add.s64 	%rd124, %rd5, %rd123;
	ld.local.u32 	%r256, [%rd124];
	add.s64 	%rd125, %rd3, %rd123;
	ld.global.u32 	%r257, [%rd125];
	mad.lo.s32 	%r258, %r257, %r256, %r295;
	ld.local.u32 	%r259, [%rd124+4];
	ld.global.u32 	%r260, [%rd125+4];
	mad.lo.s32 	%r261, %r260, %r259, %r258;
	ld.local.u32 	%r262, [%rd124+8];
	ld.global.u32 	%r263, [%rd125+8];
	mad.lo.s32 	%r264, %r263, %r262, %r261;
	ld.local.u32 	%r265, [%rd124+12];
	ld.global.u32 	%r266, [%rd125+12];
	mad.lo.s32 	%r295, %r266, %r265, %r264;
	add.s32 	%r285, %r285, 4;
$L__BB0_34:
	setp.eq.s32 	%p25, %r48, 0;
	@%p25 bra 	$L__BB0_37;
	mul.wide.u32 	%rd126, %r285, 4;
	add.s64 	%rd142, %rd3, %rd126;
	add.s64 	%rd141, %rd5, %rd126;
	neg.s32 	%r293, %r48;
$L__BB0_36:
	.pragma "nounroll";
	ld.local.u32 	%r267, [%rd141];
	ld.global.u32 	%r268, [%rd142];
	mad.lo.s32 	%r295, %r268, %r267, %r295;
	add.s64 	%rd142, %rd142, 4;
	add.s64 	%rd141, %rd141, 4;
	add.s32 	%r293, %r293, 1;
	setp.ne.s32 	%p26, %r293, 0;
	@%p26 bra 	$L__BB0_36;
$L__BB0_37:
	cvt.s64.s32 	%rd143, %r295;
$L__BB0_38:
	cvta.to.global.u64 	%rd127, %rd38;
	mul.wide.s32 	%rd128, %r1, 4;
	add.s64 	%rd129, %rd127, %rd128;
	ld.global.f32 	%f1, [%rd129];
	cvta.to.global.u64 	%rd130, %rd39;
	shl.b64 	%rd131, %rd143, 2;
	add.s64 	%rd132, %rd130, %rd131;
	st.global.f32 	[%rd132], %f1;
$L__BB0_39:
	ret;

}
	// .globl	_Z23layout_transform_gatherPfS_iiPiS0_S0_
.visible .entry _Z23layout_transform_gatherPfS_iiPiS0_S0_(
	.param .u64 .ptr .align 1 _Z23layout_transform_gatherPfS_iiPiS0_S0__param_0,
	.param .u64 .ptr .align 1 _Z23layout_transform_gatherPfS_iiPiS0_S0__param_1,
	.param .u32 _Z23layout_transform_gatherPfS_iiPiS0_S0__param_2,
	.param .u32 _Z23layout_transform_gatherPfS_iiPiS0_S0__param_3,
	.param .u64 .ptr .align 1 _Z23layout_transform_gatherPfS_iiPiS0_S0__param_4,
	.param .u64 .ptr .align 1 _Z23layout_transform_gatherPfS_iiPiS0_S0__param_5,
	.param .u64 .ptr .align 1 _Z23layout_transform_gatherPfS_iiPiS0_S0__param_6
)
{
	.local .align 16 .b8 	__local_depot1[64];
	.reg .b64 	%SP;
	.reg .b64 	%SPL;
	.reg .pred 	%p<27>;
	.reg .b32 	%r<296>;
	.reg .b32 	%f<2>;
	.reg .b64 	%rd<144>;

	mov.u64 	%SPL, __local_depot1;
	ld.param.u64 	%rd38, [_Z23layout_transform_gatherPfS_iiPiS0_S0__param_0];
	ld.param.u64 	%rd39, [_Z23layout_transform_gatherPfS_iiPiS0_S0__param_1];
	ld.param.u32 	%r61, [_Z23layout_transform_gatherPfS_iiPiS0_S0__param_2];
	ld.param.u32 	%r60, [_Z23layout_transform_gatherPfS_iiPiS0_S0__param_3];
	ld.param.u64 	%rd40, [_Z23layout_transform_gatherPfS_iiPiS0_S0__param_4];
	ld.param.u64 	%rd41, [_Z23layout_transform_gatherPfS_iiPiS0_S0__param_5];
	ld.param.u64 	%rd42, [_Z23layout_transform_gatherPfS_iiPiS0_S0__param_6];
	cvta.to.global.u64 	%rd1, %rd41;
	cvta.to.global.u64 	%rd2, %rd42;
	cvta.to.global.u64 	%rd3, %rd40;
	add.u64 	%rd4, %SPL, 0;
	add.u64 	%rd5, %SPL, 32;
	mov.u32 	%r62, %ctaid.x;
	mov.u32 	%r63, %ntid.x;
	mov.u32 	%r64, %tid.x;
	mad.lo.s32 	%r1, %r62, %r63, %r64;
	setp.ge.s32 	%p1, %r1, %r61;
	@%p1 bra 	$L__BB1_39;
	setp.lt.s32 	%p2, %r60, 1;
	mov.b64 	%rd143, 0;
	@%p2 bra 	$L__BB1_38;
	and.b32  	%r2, %r60, 7;
	setp.lt.u32 	%p3, %r60, 8;
	mov.b32 	%r269, 0;
	mov.u32 	%r276, %r1;
	@%p3 bra 	$L__BB1_5;
	and.b32  	%r269, %r60, 2147483640;
	neg.s32 	%r275, %r269;
	add.s64 	%rd134, %rd1, 16;
	add.s64 	%rd133, %rd4, 16;
	mov.u32 	%r276, %r1;
$L__BB1_4:
	.pragma "nounroll";
	ld.global.u32 	%r66, [%rd134+-16];
	div.s32 	%r67, %r276, %r66;
	mul.lo.s32 	%r68, %r67, %r66;
	sub.s32 	%r69, %r276, %r68;
	ld.global.u32 	%r70, [%rd134+-12];
	div.s32 	%r71, %r69, %r70;
	mul.lo.s32 	%r72, %r71, %r70;
	sub.s32 	%r73, %r69, %r72;
	ld.global.u32 	%r74, [%rd134+-8];
	div.s32 	%r75, %r73, %r74;
	mul.lo.s32 	%r76, %r75, %r74;
	sub.s32 	%r77, %r73, %r76;
	ld.global.u32 	%r78, [%rd134+-4];
	div.s32 	%r79, %r77, %r78;
	st.local.v4.u32 	[%rd133+-16], {%r67, %r71, %r75, %r79};
	mul.lo.s32 	%r80, %r79, %r78;
	sub.s32 	%r81, %r77, %r80;
	ld.global.u32 	%r82, [%rd134];
	div.s32 	%r83, %r81, %r82;
	mul.lo.s32 	%r84, %r83, %r82;
	sub.s32 	%r85, %r81, %r84;
	ld.global.u32 	%r86, [%rd134+4];
	div.s32 	%r87, %r85, %r86;
	mul.lo.s32 	%r88, %r87, %r86;
	sub.s32 	%r89, %r85, %r88;
	ld.global.u32 	%r90, [%rd134+8];
	div.s32 	%r91, %r89, %r90;
	mul.lo.s32 	%r92, %r91, %r90;
	sub.s32 	%r93, %r89, %r92;
	ld.global.u32 	%r94, [%rd134+12];
	div.s32 	%r95, %r93, %r94;
	st.local.v4.u32 	[%rd133], {%r83, %r87, %r91, %r95};
	mul.lo.s32 	%r96, %r95, %r94;
	sub.s32 	%r276, %r93, %r96;
	add.s32 	%r275, %r275, 8;
	add.s64 	%rd134, %rd134, 32;
	add.s64 	%rd133, %rd133, 32;
	setp.eq.s32 	%p4, %r275, 0;
	@%p4 bra 	$L__BB1_5;
	bra.uni 	$L__BB1_4;
$L__BB1_5:
	setp.eq.s32 	%p5, %r2, 0;
	@%p5 bra 	$L__BB1_13;
	and.b32  	%r7, %r60, 3;
	setp.lt.u32 	%p6, %r2, 4;
	@%p6 bra 	$L__BB1_8;
	mul.wide.u32 	%rd46, %r269, 4;
	add.s64 	%rd47, %rd1, %rd46;
	ld.global.u32 	%r97, [%rd47];
	div.s32 	%r98, %r276, %r97;
	add.s64 	%rd48, %rd4, %rd46;
	st.local.u32 	[%rd48], %r98;
	mul.lo.s32 	%r99, %r98, %r97;
	sub.s32 	%r100, %r276, %r99;
	ld.global.u32 	%r101, [%rd47+4];
	div.s32 	%r102, %r100, %r101;
	st.local.u32 	[%rd48+4], %r102;
	mul.lo.s32 	%r103, %r102, %r101;
	sub.s32 	%r104, %r100, %r103;
	ld.global.u32 	%r105, [%rd47+8];
	div.s32 	%r106, %r104, %r105;
	st.local.u32 	[%rd48+8], %r106;
	mul.lo.s32 	%r107, %r106, %r105;
	sub.s32 	%r108, %r104, %r107;
	ld.global.u32 	%r109, [%rd47+12];
	div.s32 	%r110, %r108, %r109;
	st.local.u32 	[%rd48+12], %r110;
	mul.lo.s32 	%r111, %r110, %r109;
	sub.s32 	%r276, %r108, %r111;
	add.s32 	%r269, %r269, 4;
$L__BB1_8:
	setp.eq.s32 	%p7, %r7, 0;
	@%p7 bra 	$L__BB1_13;
	setp.eq.s32 	%p8, %r7, 1;
	@%p8 bra 	$L__BB1_11;
	mul.wide.u32 	%rd49, %r269, 4;
	add.s64 	%rd50, %rd1, %rd49;
	ld.global.u32 	%r112, [%rd50];
	div.s32 	%r113, %r276, %r112;
	add.s64 	%rd51, %rd4, %rd49;
	st.local.u32 	[%rd51], %r113;
	mul.lo.s32 	%r114, %r113, %r112;
	sub.s32 	%r115, %r276, %r114;
	ld.global.u32 	%r116, [%rd50+4];
	div.s32 	%r117, %r115, %r116;
	st.local.u32 	[%rd51+4], %r117;
	mul.lo.s32 	%r118, %r117, %r116;
	sub.s32 	%r276, %r115, %r118;
	add.s32 	%r269, %r269, 2;
$L__BB1_11:
	and.b32  	%r119, %r60, 1;
	setp.eq.b32 	%p9, %r119, 1;
	not.pred 	%p10, %p9;
	@%p10 bra 	$L__BB1_13;
	mul.wide.u32 	%rd52, %r269, 4;
	add.s64 	%rd53, %rd1, %rd52;
	ld.global.u32 	%r120, [%rd53];
	div.s32 	%r121, %r276, %r120;
	add.s64 	%rd54, %rd4, %rd52;
	st.local.u32 	[%rd54], %r121;
$L__BB1_13:
	and.b32  	%r16, %r60, 15;
	setp.lt.u32 	%p11, %r60, 16;
	mov.b32 	%r277, 0;
	@%p11 bra 	$L__BB1_16;
	and.b32  	%r277, %r60, 2147483632;
	neg.s32 	%r281, %r277;
	add.s64 	%rd138, %rd2, 32;
	add.s64 	%rd137, %rd5, 32;
$L__BB1_15:
	.pragma "nounroll";
	ld.global.u32 	%r123, [%rd138+-32];
	mul.wide.s32 	%rd55, %r123, 4;
	add.s64 	%rd56, %rd4, %rd55;
	ld.local.u32 	%r124, [%rd56];
	ld.global.u32 	%r125, [%rd138+-28];
	mul.wide.s32 	%rd57, %r125, 4;
	add.s64 	%rd58, %rd4, %rd57;
	ld.local.u32 	%r126, [%rd58];
	ld.global.u32 	%r127, [%rd138+-24];
	mul.wide.s32 	%rd59, %r127, 4;
	add.s64 	%rd60, %rd4, %rd59;
	ld.local.u32 	%r128, [%rd60];
	ld.global.u32 	%r129, [%rd138+-20];
	mul.wide.s32 	%rd61, %r129, 4;
	add.s64 	%rd62, %rd4, %rd61;
	ld.local.u32 	%r130, [%rd62];
	st.local.v4.u32 	[%rd137+-32], {%r124, %r126, %r128, %r130};
	ld.global.u32 	%r131, [%rd138+-16];
	mul.wide.s32 	%rd63, %r131, 4;
	add.s64 	%rd64, %rd4, %rd63;
	ld.local.u32 	%r132, [%rd64];
	ld.global.u32 	%r133, [%rd138+-12];
	mul.wide.s32 	%rd65, %r133, 4;
	add.s64 	%rd66, %rd4, %rd65;
	ld.local.u32 	%r134, [%rd66];
	ld.global.u32 	%r135, [%rd138+-8];
	mul.wide.s32 	%rd67, %r135, 4;
	add.s64 	%rd68, %rd4, %rd67;
	ld.local.u32 	%r136, [%rd68];
	ld.global.u32 	%r137, [%rd138+-4];
	mul.wide.s32 	%rd69, %r137, 4;
	add.s64 	%rd70, %rd4, %rd69;
	ld.local.u32 	%r138, [%rd70];
	st.local.v4.u32 	[%rd137+-16], {%r132, %r134, %r136, %r138};
	ld.global.u32 	%r139, [%rd138];
	mul.wide.s32 	%rd71, %r139, 4;
	add.s64 	%rd72, %rd4, %rd71;
	ld.local.u32 	%r140, [%rd72];
	ld.global.u32 	%r141, [%rd138+4];
	mul.wide.s32 	%rd73, %r141, 4;
	add.s64 	%rd74, %rd4, %rd73;
	ld.local.u32 	%r142, [%rd74];
	ld.global.u32 	%r143, [%rd138+8];
	mul.wide.s32 	%rd75, %r143, 4;
	add.s64 	%rd76, %rd4, %rd75;
	ld.local.u32 	%r144, [%rd76];
	ld.global.u32 	%r145, [%rd138+12];
	mul.wide.s32 	%rd77, %r145, 4;
	add.s64 	%rd78, %rd4, %rd77;
	ld.local.u32 	%r146, [%rd78];
	st.local.v4.u32 	[%rd137], {%r140, %r142, %r144, %r146};
	ld.global.u32 	%r147, [%rd138+16];
	mul.wide.s32 	%rd79, %r147, 4;
	add.s64 	%rd80, %rd4, %rd79;
	ld.local.u32 	%r148, [%rd80];
	ld.global.u32 	%r149, [%rd138+20];
	mul.wide.s32 	%rd81, %r149, 4;
	add.s64 	%rd82, %rd4, %rd81;
	ld.local.u32 	%r150, [%rd82];
	ld.global.u32 	%r151, [%rd138+24];
	mul.wide.s32 	%rd83, %r151, 4;
	add.s64 	%rd84, %rd4, %rd83;
	ld.local.u32 	%r152, [%rd84];
	ld.global.u32 	%r153, [%rd138+28];
	mul.wide.s32 	%rd85, %r153, 4;
	add.s64 	%rd86, %rd4, %rd85;
	ld.local.u32 	%r154, [%rd86];
	st.local.v4.u32 	[%rd137+16], {%r148, %r150, %r152, %r154};
	add.s32 	%r281, %r281, 16;
	add.s64 	%rd138, %rd138, 64;
	add.s64 	%rd137, %rd137, 64;
	setp.eq.s32 	%p12, %r281, 0;
	@%p12 bra 	$L__BB1_16;
	bra.uni 	$L__BB1_15;
$L__BB1_16:
	setp.eq.s32 	%p13, %r16, 0;
	@%p13 bra 	$L__BB1_25;
	setp.lt.u32 	%p14, %r16, 8;
	@%p14 bra 	$L__BB1_19;
	mul.wide.u32 	%rd87, %r277, 4;
	add.s64 	%rd88, %rd2, %rd87;
	ld.global.u32 	%r155, [%rd88];
	mul.wide.s32 	%rd89, %r155, 4;
	add.s64 	%rd90, %rd4, %rd89;
	ld.local.u32 	%r156, [%rd90];
	add.s64 	%rd91, %rd5, %rd87;
	st.local.u32 	[%rd91], %r156;
	ld.global.u32 	%r157, [%rd88+4];
	mul.wide.s32 	%rd92, %r157, 4;
	add.s64 	%rd93, %rd4, %rd92;
	ld.local.u32 	%r158, [%rd93];
	st.local.u32 	[%rd91+4], %r158;
	ld.global.u32 	%r159, [%rd88+8];
	mul.wide.s32 	%rd94, %r159, 4;
	add.s64 	%rd95, %rd4, %rd94;
	ld.local.u32 	%r160, [%rd95];
	st.local.u32 	[%rd91+8], %r160;
	ld.global.u32 	%r161, [%rd88+12];
	mul.wide.s32 	%rd96, %r161, 4;
	add.s64 	%rd97, %rd4, %rd96;
	ld.local.u32 	%r162, [%rd97];
	st.local.u32 	[%rd91+12], %r162;
	ld.global.u32 	%r163, [%rd88+16];
	mul.wide.s32 	%rd98, %r163, 4;
	add.s64 	%rd99, %rd4, %rd98;
	ld.local.u32 	%r164, [%rd99];
	st.local.u32 	[%rd91+16], %r164;
	ld.global.u32 	%r165, [%rd88+20];
	mul.wide.s32 	%rd100, %r165, 4;
	add.s64 	%rd101, %rd4, %rd100;
	ld.local.u32 	%r166, [%rd101];
	st.local.u32 	[%rd91+20], %r166;
	ld.global.u32 	%r167, [%rd88+24];
	mul.wide.s32 	%rd102, %r167, 4;
	add.s64 	%rd103, %rd4, %rd102;
	ld.local.u32 	%r168, [%rd103];
	st.local.u32 	[%rd91+24], %r168;
	ld.global.u32 	%r169, [%rd88+28];
	mul.wide.s32 	%rd104, %r169, 4;
	add.s64 	%rd105, %rd4, %rd104;
	ld.local.u32 	%r170, [%rd105];
	st.local.u32 	[%rd91+28], %r170;
	add.s32 	%r277, %r277, 8;
$L__BB1_19:
	setp.eq.s32 	%p15, %r2, 0;
	@%p15 bra 	$L__BB1_25;
	and.b32  	%r26, %r60, 3;
	setp.lt.u32 	%p16, %r2, 4;
	@%p16 bra 	$L__BB1_22;
	mul.wide.u32 	%rd106, %r277, 4;
	add.s64 	%rd107, %rd2, %rd106;
	ld.global.u32 	%r171, [%rd107];
	mul.wide.s32 	%rd108, %r171, 4;
	add.s64 	%rd109, %rd4, %rd108;
	ld.local.u32 	%r172, [%rd109];
	add.s64 	%rd110, %rd5, %rd106;
	st.local.u32 	[%rd110], %r172;
	ld.global.u32 	%r173, [%rd107+4];
	mul.wide.s32 	%rd111, %r173, 4;
	add.s64 	%rd112, %rd4, %rd111;
	ld.local.u32 	%r174, [%rd112];
	st.local.u32 	[%rd110+4], %r174;
	ld.global.u32 	%r175, [%rd107+8];
	mul.wide.s32 	%rd113, %r175, 4;
	add.s64 	%rd114, %rd4, %rd113;
	ld.local.u32 	%r176, [%rd114];
	st.local.u32 	[%rd110+8], %r176;
	ld.global.u32 	%r177, [%rd107+12];
	mul.wide.s32 	%rd115, %r177, 4;
	add.s64 	%rd116, %rd4, %rd115;
	ld.local.u32 	%r178, [%rd116];
	st.local.u32 	[%rd110+12], %r178;
	add.s32 	%r277, %r277, 4;
$L__BB1_22:
	setp.eq.s32 	%p17, %r26, 0;
	@%p17 bra 	$L__BB1_25;
	mul.wide.u32 	%rd117, %r277, 4;
	add.s64 	%rd136, %rd5, %rd117;
	add.s64 	%rd135, %rd2, %rd117;
	neg.s32 	%r280, %r26;
$L__BB1_24:
	.pragma "nounroll";
	ld.global.u32 	%r179, [%rd135];
	mul.wide.s32 	%rd118, %r179, 4;
	add.s64 	%rd119, %rd4, %rd118;
	ld.local.u32 	%r180, [%rd119];
	st.local.u32 	[%rd136], %r180;
	add.s64 	%rd136, %rd136, 4;
	add.s64 	%rd135, %rd135, 4;
	add.s32 	%r280, %r280, 1;
	setp.ne.s32 	%p18, %r280, 0;
	@%p18 bra 	$L__BB1_24;
$L__BB1_25:
	setp.lt.u32 	%p19, %r60, 16;
	mov.b32 	%r285, 0;
	mov.u32 	%r295, %r285;
	@%p19 bra 	$L__BB1_28;
	and.b32  	%r285, %r60, 2147483632;
	neg.s32 	%r282, %r285;
	add.s64 	%rd140, %rd5, 32;
	add.s64 	%rd139, %rd3, 32;
	mov.b32 	%r295, 0;
$L__BB1_27:
	.pragma "nounroll";
	ld.local.v4.u32 	{%r184, %r185, %r186, %r187}, [%rd140+-32];
	ld.global.u32 	%r188, [%rd139+-32];
	mad.lo.s32 	%r189, %r188, %r184, %r295;
	ld.global.u32 	%r190, [%rd139+-28];
	mad.lo.s32 	%r191, %r190, %r185, %r189;
	ld.global.u32 	%r192, [%rd139+-24];
	mad.lo.s32 	%r193, %r192, %r186, %r191;
	ld.global.u32 	%r194, [%rd139+-20];
	mad.lo.s32 	%r195, %r194, %r187, %r193;
	ld.local.v4.u32 	{%r196, %r197, %r198, %r199}, [%rd140+-16];
	ld.global.u32 	%r200, [%rd139+-16];
	mad.lo.s32 	%r201, %r200, %r196, %r195;
	ld.global.u32 	%r202, [%rd139+-12];
	mad.lo.s32 	%r203, %r202, %r197, %r201;
	ld.global.u32 	%r204, [%rd139+-8];
	mad.lo.s32 	%r205, %r204, %r198, %r203;
	ld.global.u32 	%r206, [%rd139+-4];
	mad.lo.s32 	%r207, %r206, %r199, %r205;
	ld.local.v4.u32 	{%r208, %r209, %r210, %r211}, [%rd140];
	ld.global.u32 	%r212, [%rd139];
	mad.lo.s32 	%r213, %r212, %r208, %r207;
	ld.global.u32 	%r214, [%rd139+4];
	mad.lo.s32 	%r215, %r214, %r209, %r213;
	ld.global.u32 	%r216, [%rd139+8];
	mad.lo.s32 	%r217, %r216, %r210, %r215;
	ld.global.u32 	%r218, [%rd139+12];
	mad.lo.s32 	%r219, %r218, %r211, %r217;
	ld.local.v4.u32 	{%r220, %r221, %r222, %r223}, [%rd140+16];
	ld.global.u32 	%r224, [%rd139+16];
	mad.lo.s32 	%r225, %r224, %r220, %r219;
	ld.global.u32 	%r226, [%rd139+20];
	mad.lo.s32 	%r227, %r226, %r221, %r225;
	ld.global.u32 	%r228, [%rd139+24];
	mad.lo.s32 	%r229, %r228, %r222, %r227;
	ld.global.u32 	%r230, [%rd139+28];
	mad.lo.s32 	%r295, %r230, %r223, %r229;
	add.s32 	%r282, %r282, 16;
	add.s64 	%rd140, %rd140, 64;
	add.s64 	%rd139, %rd139, 64;
	setp.ne.s32 	%p20, %r282, 0;
	@%p20 bra 	$L__BB1_27;
$L__BB1_28:
	setp.eq.s32 	%p21, %r16, 0;
	@%p21 bra 	$L__BB1_37;
	setp.lt.u32 	%p22, %r16, 8;
	@%p22 bra 	$L__BB1_31;
	mul.wide.u32 	%rd120, %r285, 4;
	add.s64 	%rd121, %rd5, %rd120;
	ld.local.u32 	%r232, [%rd121];
	add.s64 	%rd122, %rd3, %rd120;
	ld.global.u32 	%r233, [%rd122];
	mad.lo.s32 	%r234, %r233, %r232, %r295;
	ld.local.u32 	%r235, [%rd121+4];
	ld.global.u32 	%r236, [%rd122+4];
	mad.lo.s32 	%r237, %r236, %r235, %r234;
	ld.local.u32 	%r238, [%rd121+8];
	ld.global.u32 	%r239, [%rd122+8];
	mad.lo.s32 	%r240, %r239, %r238, %r237;
	ld.local.u32 	%r241, [%rd121+12];
	ld.global.u32 	%r242, [%rd122+12];
	mad.lo.s32 	%r243, %r242, %r241, %r240;
	ld.local.u32 	%r244, [%rd121+16];
	ld.global.u32 	%r245, [%rd122+16];
	mad.lo.s32 	%r246, %r245, %r244, %r243;
	ld.local.u32 	%r247, [%rd121+20];
	ld.global.u32 	%r248, [%rd122+20];
	mad.lo.s32 	%r249, %r248, %r247, %r246;
	ld.local.u32 	%r250, [%rd121+24];
	ld.global.u32 	%r251, [%rd122+24];
	mad.lo.s32 	%r252, %r251, %r250, %r249;
	ld.local.u32 	%r253, [%rd121+28];
	ld.global.u32 	%r254, [%rd122+28];
	mad.lo.s32 	%r295, %r254, %r253, %r252;
	add.s32 	%r285, %r285, 8;
$L__BB1_31:
	setp.eq.s32 	%p23, %r2, 0;
	@%p23 bra 	$L__BB1_37;
	and.b32  	%r48, %r60, 3;
	setp.lt.u32 	%p24, %r2, 4;
	@%p24 bra 	$L__BB1_34;
	mul.wide.u32 	%rd123, %r285, 4;
	add.s64 	%rd124, %rd5, %rd123;
	ld.local.u32 	%r256, [%rd124];
	add.s64 	%rd125, %rd3, %rd123;
	ld.global.u32 	%r257, [%rd125];
	mad.lo.s32 	%r258, %r257, %r256, %r295;
	ld.local.u32 	%r259, [%rd124+4];
	ld.global.u32 	%r260, [%rd125+4];
	mad.lo.s32 	%r261, %r260, %r259, %r258;
	ld.local.u32 	%r262, [%rd124+8];
	ld.global.u32 	%r263, [%rd125+8];
	mad.lo.s32 	%r264, %r263, %r262, %r261;
	ld.local.u32 	%r265, [%rd124+12];
	ld.global.u32 	%r266, [%rd125+12];
	mad.lo.s32 	%r295, %r266, %r265, %r264;
	add.s32 	%r285, %r285, 4;
$L__BB1_34:
	setp.eq.s32 	%p25, %r48, 0;
	@%p25 bra 	$L__BB1_37;
	mul.wide.u32 	%rd126, %r285, 4;
	add.s64 	%rd142, %rd3, %rd126;
	add.s64 	%rd141, %rd5, %rd126;
	neg.s32 	%r293, %r48;
$L__BB1_36:
	.pragma "nounroll";
	ld.local.u32 	%r267, [%rd141];
	ld.global.u32 	%r268, [%rd142];
	mad.lo.s32 	%r295, %r268, %r267, %r295;
	add.s64 	%rd142, %rd142, 4;
	add.s64 	%rd141, %rd141, 4;
	add.s32 	%r293, %r293, 1;
	setp.ne.s32 	%p26, %r293, 0;
	@%p26 bra 	$L__BB1_36;
$L__BB1_37:
	cvt.s64.s32 	%rd143, %r295;
$L__BB1_38:
	cvta.to.global.u64 	%rd127, %rd38;
	shl.b64 	%rd128, %rd143, 2;
	add.s64 	%rd129, %rd127, %rd128;
	ld.global.f32 	%f1, [%rd129];
	cvta.to.global.u64 	%rd130, %rd39;
	mul.wide.s32 	%rd131, %r1, 4;
	add.s64 	%rd132, %rd130, %rd131;
	st.global.f32 	[%rd132], %f1;
$L__BB1_39:
	ret;

}


// ===== COMPILED SASS (sm_100) =====

	.target	sm_100

	.elftype	@"ET_EXEC"


//--------------------- .note.nv.tkinfo           --------------------------
	.section	.note.nv.tkinfo,"",@"SHT_NOTE"
	.sectionflags	@"SHF_NOTE_NV_TKINFO"
	.tkinfo
        /*0018*/ 	.word	0x00000002
        /*0030*/ 	.string	""
        /*0030*/ 	.string	"ptxas"
        /*0030*/ 	.string	"Cuda compilation tools, release 13.0, V13.0.88"
        /*0030*/ 	.string	"Build cuda_13.0.r13.0/compiler.36424714_0"
        /*0030*/ 	.string	"-arch sm_100 -m 64 "



//--------------------- .note.nv.cuinfo           --------------------------
	.section	.note.nv.cuinfo,"",@"SHT_NOTE"
	.sectionflags	@"SHF_NOTE_NV_CUINFO"
        /*0018*/ 	.short	0x0002
        /*001a*/ 	.short	0x0064
        /*001c*/ 	.short	0x0082
	.zero		2


//--------------------- .nv.info                  --------------------------
	.section	.nv.info,"",@"SHT_CUDA_INFO"
	.align	4


	//----- nvinfo : EIATTR_REGCOUNT
	.align		4
        /*0000*/ 	.byte	0x04, 0x2f
        /*0002*/ 	.short	(.L_1 - .L_0)
	.align		4
.L_0:
        /*0004*/ 	.word	index@(_Z24layout_transform_scatterPfS_iiPiS0_S0_)
        /*0008*/ 	.word	0x0000001d


	//----- nvinfo : EIATTR_FRAME_SIZE
	.align		4
.L_1:
        /*000c*/ 	.byte	0x04, 0x11
        /*000e*/ 	.short	(.L_3 - .L_2)
	.align		4
.L_2:
        /*0010*/ 	.word	index@(_Z24layout_transform_scatterPfS_iiPiS0_S0_)
        /*0014*/ 	.word	0x00000040


	//----- nvinfo : EIATTR_REGCOUNT
	.align		4
.L_3:
        /*0018*/ 	.byte	0x04, 0x2f
        /*001a*/ 	.short	(.L_5 - .L_4)
	.align		4
.L_4:
        /*001c*/ 	.word	index@(_Z23layout_transform_gatherPfS_iiPiS0_S0_)
        /*0020*/ 	.word	0x0000001d


	//----- nvinfo : EIATTR_FRAME_SIZE
	.align		4
.L_5:
        /*0024*/ 	.byte	0x04, 0x11
        /*0026*/ 	.short	(.L_7 - .L_6)
	.align		4
.L_6:
        /*0028*/ 	.word	index@(_Z23layout_transform_gatherPfS_iiPiS0_S0_)
        /*002c*/ 	.word	0x00000040


	//----- nvinfo : EIATTR_MIN_STACK_SIZE
	.align		4
.L_7:
        /*0030*/ 	.byte	0x04, 0x12
        /*0032*/ 	.short	(.L_9 - .L_8)
	.align		4
.L_8:
        /*0034*/ 	.word	index@(_Z23layout_transform_gatherPfS_iiPiS0_S0_)
        /*0038*/ 	.word	0x00000040


	//----- nvinfo : EIATTR_MIN_STACK_SIZE
	.align		4
.L_9:
        /*003c*/ 	.byte	0x04, 0x12
        /*003e*/ 	.short	(.L_11 - .L_10)
	.align		4
.L_10:
        /*0040*/ 	.word	index@(_Z24layout_transform_scatterPfS_iiPiS0_S0_)
        /*0044*/ 	.word	0x00000040
.L_11:


//--------------------- .nv.compat                --------------------------
	.section	.nv.compat,"",@"SHT_CUDA_COMPAT_INFO"
	.align	4
        /*0000*/ 	.byte	0x02, 0x09, 0x00, 0x00, 0x02, 0x02, 0x01, 0x00, 0x02, 0x05, 0x05, 0x00, 0x03, 0x07, 0x01, 0x01
        /*0010*/ 	.byte	0x02, 0x03, 0x00, 0x00, 0x02, 0x06, 0x01, 0x00, 0x04, 0x0b, 0x08, 0x00, 0x09, 0x00, 0x00, 0x00
        /*0020*/ 	.byte	0x00, 0x00, 0x00, 0x00


//--------------------- .nv.info._Z23layout_transform_gatherPfS_iiPiS0_S0_ --------------------------
	.section	.nv.info._Z23layout_transform_gatherPfS_iiPiS0_S0_,"",@"SHT_CUDA_INFO"
	.sectionflags	@""
	.align	4


	//----- nvinfo : EIATTR_CUDA_API_VERSION
	.align		4
        /*0000*/ 	.byte	0x04, 0x37
        /*0002*/ 	.short	(.L_13 - .L_12)
.L_12:
        /*0004*/ 	.word	0x00000082


	//----- nvinfo : EIATTR_KPARAM_INFO
	.align		4
.L_13:
        /*0008*/ 	.byte	0x04, 0x17
        /*000a*/ 	.short	(.L_15 - .L_14)
.L_14:
        /*000c*/ 	.word	0x00000000
        /*0010*/ 	.short	0x0006
        /*0012*/ 	.short	0x0028
        /*0014*/ 	.byte	0x00, 0xf5, 0x21, 0x00


	//----- nvinfo : EIATTR_KPARAM_INFO
	.align		4
.L_15:
        /*0018*/ 	.byte	0x04, 0x17
        /*001a*/ 	.short	(.L_17 - .L_16)
.L_16:
        /*001c*/ 	.word	0x00000000
        /*0020*/ 	.short	0x0005
        /*0022*/ 	.short	0x0020
        /*0024*/ 	.byte	0x00, 0xf5, 0x21, 0x00


	//----- nvinfo : EIATTR_KPARAM_INFO
	.align		4
.L_17:
        /*0028*/ 	.byte	0x04, 0x17
        /*002a*/ 	.short	(.L_19 - .L_18)
.L_18:
        /*002c*/ 	.word	0x00000000
        /*0030*/ 	.short	0x0004
        /*0032*/ 	.short	0x0018
        /*0034*/ 	.byte	0x00, 0xf5, 0x21, 0x00


	//----- nvinfo : EIATTR_KPARAM_INFO
	.align		4
.L_19:
        /*0038*/ 	.byte	0x04, 0x17
        /*003a*/ 	.short	(.L_21 - .L_20)
.L_20:
        /*003c*/ 	.word	0x00000000
        /*0040*/ 	.short	0x0003
        /*0042*/ 	.short	0x0014
        /*0044*/ 	.byte	0x00, 0xf0, 0x11, 0x00


	//----- nvinfo : EIATTR_KPARAM_INFO
	.align		4
.L_21:
        /*0048*/ 	.byte	0x04, 0x17
        /*004a*/ 	.short	(.L_23 - .L_22)
.L_22:
        /*004c*/ 	.word	0x00000000
        /*0050*/ 	.short	0x0002
        /*0052*/ 	.short	0x0010
        /*0054*/ 	.byte	0x00, 0xf0, 0x11, 0x00


	//----- nvinfo : EIATTR_KPARAM_INFO
	.align		4
.L_23:
        /*0058*/ 	.byte	0x04, 0x17
        /*005a*/ 	.short	(.L_25 - .L_24)
.L_24:
        /*005c*/ 	.word	0x00000000
        /*0060*/ 	.short	0x0001
        /*0062*/ 	.short	0x0008
        /*0064*/ 	.byte	0x00, 0xf5, 0x21, 0x00


	//----- nvinfo : EIATTR_KPARAM_INFO
	.align		4
.L_25:
        /*0068*/ 	.byte	0x04, 0x17
        /*006a*/ 	.short	(.L_27 - .L_26)
.L_26:
        /*006c*/ 	.word	0x00000000
        /*0070*/ 	.short	0x0000
        /*0072*/ 	.short	0x0000
        /*0074*/ 	.byte	0x00, 0xf5, 0x21, 0x00


	//----- nvinfo : EIATTR_SPARSE_MMA_MASK
	.align		4
.L_27:
        /*0078*/ 	.byte	0x03, 0x50
        /*007a*/ 	.short	0x0000


	//----- nvinfo : EIATTR_MAXREG_COUNT
	.align		4
        /*007c*/ 	.byte	0x03, 0x1b
        /*007e*/ 	.short	0x00ff


	//----- nvinfo : EIATTR_MERCURY_ISA_VERSION
	.align		4
        /*0080*/ 	.byte	0x03, 0x5f
        /*0082*/ 	.short	0x0101


	//----- nvinfo : EIATTR_VRC_CTA_INIT_COUNT
	.align		4
        /*0084*/ 	.byte	0x02, 0x4a
	.zero		1
	.zero		1


	//----- nvinfo : EIATTR_EXIT_INSTR_OFFSETS
	.align		4
        /*0088*/ 	.byte	0x04, 0x1c
        /*008a*/ 	.short	(.L_29 - .L_28)


	//   ....[0]....
.L_28:
        /*008c*/ 	.word	0x00000080


	//   ....[1]....
        /*0090*/ 	.word	0x00003ee0


	//----- nvinfo : EIATTR_CBANK_PARAM_SIZE
	.align		4
.L_29:
        /*0094*/ 	.byte	0x03, 0x19
        /*0096*/ 	.short	0x0030


	//----- nvinfo : EIATTR_PARAM_CBANK
	.align		4
        /*0098*/ 	.byte	0x04, 0x0a
        /*009a*/ 	.short	(.L_31 - .L_30)
	.align		4
.L_30:
        /*009c*/ 	.word	index@(.nv.constant0._Z23layout_transform_gatherPfS_iiPiS0_S0_)
        /*00a0*/ 	.short	0x0380
        /*00a2*/ 	.short	0x0030


	//----- nvinfo : EIATTR_SW_WAR
	.align		4
.L_31:
        /*00a4*/ 	.byte	0x04, 0x36
        /*00a6*/ 	.short	(.L_33 - .L_32)
.L_32:
        /*00a8*/ 	.word	0x00000008
.L_33:


//--------------------- .nv.info._Z24layout_transform_scatterPfS_iiPiS0_S0_ --------------------------
	.section	.nv.info._Z24layout_transform_scatterPfS_iiPiS0_S0_,"",@"SHT_CUDA_INFO"
	.sectionflags	@""
	.align	4


	//----- nvinfo : EIATTR_CUDA_API_VERSION
	.align		4
        /*0000*/ 	.byte	0x04, 0x37
        /*0002*/ 	.short	(.L_35 - .L_34)
.L_34:
        /*0004*/ 	.word	0x00000082


	//----- nvinfo : EIATTR_KPARAM_INFO
	.align		4
.L_35:
        /*0008*/ 	.byte	0x04, 0x17
        /*000a*/ 	.short	(.L_37 - .L_36)
.L_36:
        /*000c*/ 	.word	0x00000000
        /*0010*/ 	.short	0x0006
        /*0012*/ 	.short	0x0028
        /*0014*/ 	.byte	0x00, 0xf5, 0x21, 0x00


	//----- nvinfo : EIATTR_KPARAM_INFO
	.align		4
.L_37:
        /*0018*/ 	.byte	0x04, 0x17
        /*001a*/ 	.short	(.L_39 - .L_38)
.L_38:
        /*001c*/ 	.word	0x00000000
        /*0020*/ 	.short	0x0005
        /*0022*/ 	.short	0x0020
        /*0024*/ 	.byte	0x00, 0xf5, 0x21, 0x00


	//----- nvinfo : EIATTR_KPARAM_INFO
	.align		4
.L_39:
        /*0028*/ 	.byte	0x04, 0x17
        /*002a*/ 	.short	(.L_41 - .L_40)
.L_40:
        /*002c*/ 	.word	0x00000000
        /*0030*/ 	.short	0x0004
        /*0032*/ 	.short	0x0018
        /*0034*/ 	.byte	0x00, 0xf5, 0x21, 0x00


	//----- nvinfo : EIATTR_KPARAM_INFO
	.align		4
.L_41:
        /*0038*/ 	.byte	0x04, 0x17
        /*003a*/ 	.short	(.L_43 - .L_42)
.L_42:
        /*003c*/ 	.word	0x00000000
        /*0040*/ 	.short	0x0003
        /*0042*/ 	.short	0x0014
        /*0044*/ 	.byte	0x00, 0xf0, 0x11, 0x00


	//----- nvinfo : EIATTR_KPARAM_INFO
	.align		4
.L_43:
        /*0048*/ 	.byte	0x04, 0x17
        /*004a*/ 	.short	(.L_45 - .L_44)
.L_44:
        /*004c*/ 	.word	0x00000000
        /*0050*/ 	.short	0x0002
        /*0052*/ 	.short	0x0010
        /*0054*/ 	.byte	0x00, 0xf0, 0x11, 0x00


	//----- nvinfo : EIATTR_KPARAM_INFO
	.align		4
.L_45:
        /*0058*/ 	.byte	0x04, 0x17
        /*005a*/ 	.short	(.L_47 - .L_46)
.L_46:
        /*005c*/ 	.word	0x00000000
        /*0060*/ 	.short	0x0001
        /*0062*/ 	.short	0x0008
        /*0064*/ 	.byte	0x00, 0xf5, 0x21, 0x00


	//----- nvinfo : EIATTR_KPARAM_INFO
	.align		4
.L_47:
        /*0068*/ 	.byte	0x04, 0x17
        /*006a*/ 	.short	(.L_49 - .L_48)
.L_48:
        /*006c*/ 	.word	0x00000000
        /*0070*/ 	.short	0x0000
        /*0072*/ 	.short	0x0000
        /*0074*/ 	.byte	0x00, 0xf5, 0x21, 0x00


	//----- nvinfo : EIATTR_SPARSE_MMA_MASK
	.align		4
.L_49:
        /*0078*/ 	.byte	0x03, 0x50
        /*007a*/ 	.short	0x0000


	//----- nvinfo : EIATTR_MAXREG_COUNT
	.align		4
        /*007c*/ 	.byte	0x03, 0x1b
        /*007e*/ 	.short	0x00ff


	//----- nvinfo : EIATTR_MERCURY_ISA_VERSION
	.align		4
        /*0080*/ 	.byte	0x03, 0x5f
        /*0082*/ 	.short	0x0101


	//----- nvinfo : EIATTR_VRC_CTA_INIT_COUNT
	.align		4
        /*0084*/ 	.byte	0x02, 0x4a
	.zero		1
	.zero		1


	//----- nvinfo : EIATTR_EXIT_INSTR_OFFSETS
	.align		4
        /*0088*/ 	.byte	0x04, 0x1c
        /*008a*/ 	.short	(.L_51 - .L_50)


	//   ....[0]....
.L_50:
        /*008c*/ 	.word	0x00000080


	//   ....[1]....
        /*0090*/ 	.word	0x00003ee0


	//----- nvinfo : EIATTR_CBANK_PARAM_SIZE
	.align		4
.L_51:
        /*0094*/ 	.byte	0x03, 0x19
        /*0096*/ 	.short	0x0030


	//----- nvinfo : EIATTR_PARAM_CBANK
	.align		4
        /*0098*/ 	.byte	0x04, 0x0a
        /*009a*/ 	.short	(.L_53 - .L_52)
	.align		4
.L_52:
        /*009c*/ 	.word	index@(.nv.constant0._Z24layout_transform_scatterPfS_iiPiS0_S0_)
        /*00a0*/ 	.short	0x0380
        /*00a2*/ 	.short	0x0030


	//----- nvinfo : EIATTR_SW_WAR
	.align		4
.L_53:
        /*00a4*/ 	.byte	0x04, 0x36
        /*00a6*/ 	.short	(.L_55 - .L_54)
.L_54:
        /*00a8*/ 	.word	0x00000008
.L_55:


//--------------------- .nv.callgraph             --------------------------
	.section	.nv.callgraph,"",@"SHT_CUDA_CALLGRAPH"
	.align	4
	.sectionentsize	8
	.align		4
        /*0000*/ 	.word	0x00000000
	.align		4
        /*0004*/ 	.word	0xffffffff
	.align		4
        /*0008*/ 	.word	0x00000000
	.align		4
        /*000c*/ 	.word	0xfffffffe
	.align		4
        /*0010*/ 	.word	0x00000000
	.align		4
        /*0014*/ 	.word	0xfffffffd
	.align		4
        /*0018*/ 	.word	0x00000000
	.align		4
        /*001c*/ 	.word	0xfffffffc


//--------------------- .text._Z23layout_transform_gatherPfS_iiPiS0_S0_ --------------------------
	.section	.text._Z23layout_transform_gatherPfS_iiPiS0_S0_,"ax",@progbits
	.align	128
        .global         _Z23layout_transform_gatherPfS_iiPiS0_S0_
        .type           _Z23layout_transform_gatherPfS_iiPiS0_S0_,@function
        .size           _Z23layout_transform_gatherPfS_iiPiS0_S0_,(.L_x_38 - _Z23layout_transform_gatherPfS_iiPiS0_S0_)
        .other          _Z23layout_transform_gatherPfS_iiPiS0_S0_,@"STO_CUDA_ENTRY STV_DEFAULT"
_Z23layout_transform_gatherPfS_iiPiS0_S0_:
.text._Z23layout_transform_gatherPfS_iiPiS0_S0_:
[----:B------:R-:W0:Y:S01]  /*0000*/  LDC R1, c[0x0][0x37c] ;  /* 0x0000df00ff017b82 */ /* 0x000e220000000800 */
[----:B------:R-:W1:Y:S07]  /*0010*/  S2R R0, SR_TID.X ;  /* 0x0000000000007919 */ /* 0x000e6e0000002100 */
[----:B------:R-:W1:Y:S01]  /*0020*/  S2UR UR4, SR_CTAID.X ;  /* 0x00000000000479c3 */ /* 0x000e620000002500 */
[----:B------:R-:W2:Y:S01]  /*0030*/  LDCU UR5, c[0x0][0x390] ;  /* 0x00007200ff0577ac */ /* 0x000ea20008000800 */
[----:B0-----:R-:W-:-:S06]  /*0040*/  VIADD R1, R1, 0xffffffc0 ;  /* 0xffffffc001017836 */ /* 0x001fcc0000000000 */
[----:B------:R-:W1:Y:S02]  /*0050*/  LDC R3, c[0x0][0x360] ;  /* 0x0000d800ff037b82 */ /* 0x000e640000000800 */
[----:B-1----:R-:W-:-:S05]  /*0060*/  IMAD R3, R3, UR4, R0 ;  /* 0x0000000403037c24 */ /* 0x002fca000f8e0200 */
[----:B--2---:R-:W-:-:S13]  /*0070*/  ISETP.GE.AND P0, PT, R3, UR5, PT ;  /* 0x0000000503007c0c */ /* 0x004fda000bf06270 */
[----:B------:R-:W-:Y:S05]  /*0080*/  @P0 EXIT ;  /* 0x000000000000094d */ /* 0x000fea0003800000 */
[----:B------:R-:W0:Y:S01]  /*0090*/  LDCU UR4, c[0x0][0x394] ;  /* 0x00007280ff0477ac */ /* 0x000e220008000800 */
[----:B------:R-:W-:Y:S01]  /*00a0*/  CS2R R4, SRZ ;  /* 0x0000000000047805 */ /* 0x000fe2000001ff00 */
[----:B------:R-:W1:Y:S01]  /*00b0*/  LDCU.64 UR12, c[0x0][0x358] ;  /* 0x00006b00ff0c77ac */ /* 0x000e620008000a00 */
[----:B0-----:R-:W-:-:S09]  /*00c0*/  UISETP.GE.AND UP0, UPT, UR4, 0x1, UPT ;  /* 0x000000010400788c */ /* 0x001fd2000bf06270 */
[----:B-1----:R-:W-:Y:S05]  /*00d0*/  BRA.U !UP0, `(.L_x_0) ;  /* 0x0000003d08647547 */ /* 0x002fea000b800000 */
[----:B------:R-:W-:Y:S01]  /*00e0*/  UISETP.GE.U32.AND UP0, UPT, UR4, 0x8, UPT ;  /* 0x000000080400788c */ /* 0x000fe2000bf06070 */
[----:B------:R-:W-:Y:S01]  /*00f0*/  IMAD.MOV.U32 R0, RZ, RZ, RZ ;  /* 0x000000ffff007224 */ /* 0x000fe200078e00ff */
[----:B------:R-:W-:Y:S01]  /*0100*/  MOV R2, R3 ;  /* 0x0000000300027202 */ /* 0x000fe20000000f00 */
[----:B------:R-:W-:-:S06]  /*0110*/  ULOP3.LUT UR8, UR4, 0x7, URZ, 0xc0, !UPT ;  /* 0x0000000704087892 */ /* 0x000fcc000f8ec0ff */
[----:B------:R-:W-:Y:S06]  /*0120*/  BRA.U !UP0, `(.L_x_1) ;  /* 0x0000001d08887547 */ /* 0x000fec000b800000 */
[----:B------:R-:W0:Y:S01]  /*0130*/  LDC.64 R4, c[0x0][0x3a0] ;  /* 0x0000e800ff047b82 */ /* 0x000e220000000a00 */
[----:B------:R-:W1:Y:S01]  /*0140*/  LDCU.64 UR6, c[0x0][0x3a0] ;  /* 0x00007400ff0677ac */ /* 0x000e620008000a00 */
[----:B0-----:R-:W2:Y:S01]  /*0150*/  LDG.E R0, desc[UR12][R4.64] ;  /* 0x0000000c04007981 */ /* 0x001ea2000c1e1900 */
[----:B-1----:R-:W-:-:S04]  /*0160*/  UIADD3 UR6, UP0, UPT, UR6, 0x10, URZ ;  /* 0x0000001006067890 */ /* 0x002fc8000ff1e0ff */
[----:B------:R-:W-:Y:S02]  /*0170*/  UIADD3.X UR7, UPT, UPT, URZ, UR7, URZ, UP0, !UPT ;  /* 0x00000007ff077290 */ /* 0x000fe400087fe4ff */
[----:B------:R-:W-:-:S04]  /*0180*/  IMAD.U32 R6, RZ, RZ, UR6 ;  /* 0x00000006ff067e24 */ /* 0x000fc8000f8e00ff */
[----:B------:R-:W-:-:S05]  /*0190*/  IMAD.U32 R7, RZ, RZ, UR7 ;  /* 0x00000007ff077e24 */ /* 0x000fca000f8e00ff */
[----:B------:R-:W3:Y:S04]  /*01a0*/  LDG.E R13, desc[UR12][R6.64+-0xc] ;  /* 0xfffff40c060d7981 */ /* 0x000ee8000c1e1900 */
[----:B------:R-:W4:Y:S04]  /*01b0*/  LDG.E R12, desc[UR12][R6.64+-0x8] ;  /* 0xfffff80c060c7981 */ /* 0x000f28000c1e1900 */
[----:B------:R-:W5:Y:S04]  /*01c0*/  LDG.E R11, desc[UR12][R6.64+-0x4] ;  /* 0xfffffc0c060b7981 */ /* 0x000f68000c1e1900 */
[----:B------:R-:W5:Y:S04]  /*01d0*/  LDG.E R10, desc[UR12][R6.64] ;  /* 0x0000000c060a7981 */ /* 0x000f68000c1e1900 */
[----:B------:R-:W5:Y:S01]  /*01e0*/  LDG.E R2, desc[UR12][R6.64+0x4] ;  /* 0x0000040c06027981 */ /* 0x000f62000c1e1900 */
[----:B--2---:R-:W-:-:S04]  /*01f0*/  IABS R8, R0 ;  /* 0x0000000000087213 */ /* 0x004fc80000000000 */
[----:B------:R-:W0:Y:S08]  /*0200*/  I2F.RP R9, R8 ;  /* 0x0000000800097306 */ /* 0x000e300000209400 */
[----:B0-----:R-:W0:Y:S02]  /*0210*/  MUFU.RCP R9, R9 ;  /* 0x0000000900097308 */ /* 0x001e240000001000 */
[----:B0-----:R-:W-:-:S02]  /*0220*/  IADD3 R4, PT, PT, R9, 0xffffffe, RZ ;  /* 0x0ffffffe09047810 */ /* 0x001fc40007ffe0ff */
[----:B------:R-:W-:-:S04]  /*0230*/  IABS R9, R3 ;  /* 0x0000000300097213 */ /* 0x000fc80000000000 */
[----:B------:R0:W1:Y:S01]  /*0240*/  F2I.FTZ.U32.TRUNC.NTZ R5, R4 ;  /* 0x0000000400057305 */ /* 0x000062000021f000 */
[----:B------:R-:W-:Y:S01]  /*0250*/  IABS R16, R0 ;  /* 0x0000000000107213 */ /* 0x000fe20000000000 */
[----:B0-----:R-:W-:Y:S02]  /*0260*/  IMAD.MOV.U32 R4, RZ, RZ, RZ ;  /* 0x000000ffff047224 */ /* 0x001fe400078e00ff */
[----:B-1----:R-:W-:-:S04]  /*0270*/  IMAD.MOV R15, RZ, RZ, -R5 ;  /* 0x000000ffff0f7224 */ /* 0x002fc800078e0a05 */
[----:B------:R-:W-:-:S04]  /*0280*/  IMAD R15, R15, R8, RZ ;  /* 0x000000080f0f7224 */ /* 0x000fc800078e02ff */
[----:B------:R-:W-:Y:S01]  /*0290*/  IMAD.HI.U32 R14, R5, R15, R4 ;  /* 0x0000000f050e7227 */ /* 0x000fe200078e0004 */
[----:B---3--:R-:W-:Y:S02]  /*02a0*/  IABS R5, R13 ;  /* 0x0000000d00057213 */ /* 0x008fe40000000000 */
[----:B------:R-:W-:-:S03]  /*02b0*/  IADD3 R15, PT, PT, RZ, -R16, RZ ;  /* 0x80000010ff0f7210 */ /* 0x000fc60007ffe0ff */
[----:B------:R-:W-:Y:S02]  /*02c0*/  IMAD.HI.U32 R4, R14, R9, RZ ;  /* 0x000000090e047227 */ /* 0x000fe400078e00ff */
[----:B------:R-:W0:Y:S02]  /*02d0*/  I2F.RP R14, R5 ;  /* 0x00000005000e7306 */ /* 0x000e240000209400 */
[----:B------:R-:W-:-:S05]  /*02e0*/  IMAD R9, R4, R15, R9 ;  /* 0x0000000f04097224 */ /* 0x000fca00078e0209 */
[----:B------:R-:W-:Y:S01]  /*02f0*/  ISETP.GT.U32.AND P2, PT, R8, R9, PT ;  /* 0x000000090800720c */ /* 0x000fe20003f44070 */
[----:B0-----:R-:W0:-:S12]  /*0300*/  MUFU.RCP R14, R14 ;  /* 0x0000000e000e7308 */ /* 0x001e180000001000 */
[----:B------:R-:W-:-:S05]  /*0310*/  @!P2 IMAD.IADD R9, R9, 0x1, -R8 ;  /* 0x000000010909a824 */ /* 0x000fca00078e0a08 */
[----:B------:R-:W-:Y:S02]  /*0320*/  ISETP.GE.U32.AND P0, PT, R9, R8, PT ;  /* 0x000000080900720c */ /* 0x000fe40003f06070 */
[----:B------:R-:W-:Y:S02]  /*0330*/  LOP3.LUT R8, R3, R0, RZ, 0x3c, !PT ;  /* 0x0000000003087212 */ /* 0x000fe400078e3cff */
[----:B------:R-:W-:Y:S02]  /*0340*/  @!P2 IADD3 R4, PT, PT, R4, 0x1, RZ ;  /* 0x000000010404a810 */ /* 0x000fe40007ffe0ff */
[----:B------:R-:W-:Y:S02]  /*0350*/  ISETP.GE.AND P1, PT, R8, RZ, PT ;  /* 0x000000ff0800720c */ /* 0x000fe40003f26270 */
[----:B------:R-:W-:Y:S01]  /*0360*/  ISETP.NE.AND P2, PT, R0, RZ, PT ;  /* 0x000000ff0000720c */ /* 0x000fe20003f45270 */
[----:B0-----:R-:W-:-:S04]  /*0370*/  VIADD R8, R14, 0xffffffe ;  /* 0x0ffffffe0e087836 */ /* 0x001fc80000000000 */
[----:B------:R-:W0:Y:S01]  /*0380*/  F2I.FTZ.U32.TRUNC.NTZ R9, R8 ;  /* 0x0000000800097305 */ /* 0x000e22000021f000 */
[----:B------:R-:W-:-:S05]  /*0390*/  @P0 VIADD R4, R4, 0x1 ;  /* 0x0000000104040836 */ /* 0x000fca0000000000 */
[----:B------:R-:W-:Y:S02]  /*03a0*/  @!P1 IMAD.MOV R4, RZ, RZ, -R4 ;  /* 0x000000ffff049224 */ /* 0x000fe400078e0a04 */
[----:B------:R-:W-:-:S05]  /*03b0*/  @!P2 LOP3.LUT R4, RZ, R0, RZ, 0x33, !PT ;  /* 0x00000000ff04a212 */ /* 0x000fca00078e33ff */
[----:B------:R-:W-:Y:S01]  /*03c0*/  IMAD.MOV R16, RZ, RZ, -R4 ;  /* 0x000000ffff107224 */ /* 0x000fe200078e0a04 */
[----:B0-----:R-:W-:-:S03]  /*03d0*/  IADD3 R14, PT, PT, RZ, -R9, RZ ;  /* 0x80000009ff0e7210 */ /* 0x001fc60007ffe0ff */
[----:B------:R-:W-:Y:S02]  /*03e0*/  IMAD R16, R0, R16, R3 ;  /* 0x0000001000107224 */ /* 0x000fe400078e0203 */
[----:B------:R-:W-:Y:S01]  /*03f0*/  IMAD.MOV.U32 R8, RZ, RZ, RZ ;  /* 0x000000ffff087224 */ /* 0x000fe200078e00ff */
[----:B------:R-:W2:Y:S01]  /*0400*/  LDG.E R0, desc[UR12][R6.64+0x8] ;  /* 0x0000080c06007981 */ /* 0x000ea2000c1e1900 */
[----:B------:R-:W-:Y:S01]  /*0410*/  IMAD R15, R14, R5, RZ ;  /* 0x000000050e0f7224 */ /* 0x000fe200078e02ff */
[----:B------:R-:W-:Y:S02]  /*0420*/  IABS R14, R16 ;  /* 0x00000010000e7213 */ /* 0x000fe40000000000 */
[----:B------:R-:W-:Y:S01]  /*0430*/  IABS R17, R13 ;  /* 0x0000000d00117213 */ /* 0x000fe20000000000 */
[----:B------:R-:W-:-:S04]  /*0440*/  IMAD.HI.U32 R8, R9, R15, R8 ;  /* 0x0000000f09087227 */ /* 0x000fc800078e0008 */
[----:B------:R-:W-:Y:S01]  /*0450*/  IMAD.MOV.U32 R9, RZ, RZ, R14 ;  /* 0x000000ffff097224 */ /* 0x000fe200078e000e */
[----:B------:R-:W-:-:S03]  /*0460*/  IADD3 R18, PT, PT, RZ, -R17, RZ ;  /* 0x80000011ff127210 */ /* 0x000fc60007ffe0ff */
[----:B------:R-:W-:-:S04]  /*0470*/  IMAD.HI.U32 R8, R8, R9, RZ ;  /* 0x0000000908087227 */ /* 0x000fc800078e00ff */
[----:B------:R-:W-:Y:S01]  /*0480*/  IMAD R18, R8, R18, R9 ;  /* 0x0000001208127224 */ /* 0x000fe200078e0209 */
[----:B----4-:R-:W-:-:S04]  /*0490*/  IABS R15, R12 ;  /* 0x0000000c000f7213 */ /* 0x010fc80000000000 */
[----:B------:R-:W-:Y:S01]  /*04a0*/  ISETP.GT.U32.AND P2, PT, R5, R18, PT ;  /* 0x000000120500720c */ /* 0x000fe20003f44070 */
[----:B------:R-:W-:-:S04]  /*04b0*/  IMAD.MOV.U32 R14, RZ, RZ, R15 ;  /* 0x000000ffff0e7224 */ /* 0x000fc800078e000f */
[----:B------:R-:W0:Y:S08]  /*04c0*/  I2F.RP R15, R14 ;  /* 0x0000000e000f7306 */ /* 0x000e300000209400 */
[----:B------:R-:W-:-:S04]  /*04d0*/  @!P2 IADD3 R18, PT, PT, R18, -R5, RZ ;  /* 0x800000051212a210 */ /* 0x000fc80007ffe0ff */
[----:B------:R-:W-:Y:S02]  /*04e0*/  ISETP.GE.U32.AND P0, PT, R18, R5, PT ;  /* 0x000000051200720c */ /* 0x000fe40003f06070 */
[----:B------:R-:W-:Y:S01]  /*04f0*/  LOP3.LUT R5, R16, R13, RZ, 0x3c, !PT ;  /* 0x0000000d10057212 */ /* 0x000fe200078e3cff */
[----:B------:R-:W-:Y:S01]  /*0500*/  @!P2 VIADD R8, R8, 0x1 ;  /* 0x000000010808a836 */ /* 0x000fe20000000000 */
[----:B------:R-:W-:Y:S02]  /*0510*/  ISETP.NE.AND P2, PT, R13, RZ, PT ;  /* 0x000000ff0d00720c */ /* 0x000fe40003f45270 */
[----:B------:R-:W-:Y:S01]  /*0520*/  ISETP.GE.AND P1, PT, R5, RZ, PT ;  /* 0x000000ff0500720c */ /* 0x000fe20003f26270 */
[----:B0-----:R-:W0:Y:S06]  /*0530*/  MUFU.RCP R15, R15 ;  /* 0x0000000f000f7308 */ /* 0x001e2c0000001000 */
[----:B------:R-:W-:-:S05]  /*0540*/  @P0 IADD3 R8, PT, PT, R8, 0x1, RZ ;  /* 0x0000000108080810 */ /* 0x000fca0007ffe0ff */
[----:B------:R-:W-:-:S04]  /*0550*/  IMAD.MOV.U32 R5, RZ, RZ, R8 ;  /* 0x000000ffff057224 */ /* 0x000fc800078e0008 */
[----:B------:R-:W-:Y:S01]  /*0560*/  @!P1 IMAD.MOV R5, RZ, RZ, -R5 ;  /* 0x000000ffff059224 */ /* 0x000fe200078e0a05 */
[----:B------:R-:W-:Y:S01]  /*0570*/  @!P2 LOP3.LUT R5, RZ, R13, RZ, 0x33, !PT ;  /* 0x0000000dff05a212 */ /* 0x000fe200078e33ff */
[----:B0-----:R-:W-:-:S04]  /*0580*/  VIADD R9, R15, 0xffffffe ;  /* 0x0ffffffe0f097836 */ /* 0x001fc80000000000 */
[----:B------:R-:W-:Y:S02]  /*0590*/  IMAD.MOV R17, RZ, RZ, -R5 ;  /* 0x000000ffff117224 */ /* 0x000fe400078e0a05 */
[----:B------:R-:W0:Y:S02]  /*05a0*/  F2I.FTZ.U32.TRUNC.NTZ R9, R9 ;  /* 0x0000000900097305 */ /* 0x000e24000021f000 */
[----:B------:R-:W-:Y:S02]  /*05b0*/  IMAD R17, R13, R17, R16 ;  /* 0x000000110d117224 */ /* 0x000fe400078e0210 */
[----:B------:R1:W3:Y:S01]  /*05c0*/  LDG.E R13, desc[UR12][R6.64+0xc] ;  /* 0x00000c0c060d7981 */ /* 0x0002e2000c1e1900 */
[----:B------:R-:W-:Y:S02]  /*05d0*/  IMAD.MOV.U32 R8, RZ, RZ, RZ ;  /* 0x000000ffff087224 */ /* 0x000fe400078e00ff */
[----:B------:R-:W-:Y:S02]  /*05e0*/  IABS R16, R17 ;  /* 0x0000001100107213 */ /* 0x000fe40000000000 */
[----:B0-----:R-:W-:-:S05]  /*05f0*/  IADD3 R15, PT, PT, RZ, -R9, RZ ;  /* 0x80000009ff0f7210 */ /* 0x001fca0007ffe0ff */
[----:B------:R-:W-:Y:S01]  /*0600*/  IMAD R15, R15, R14, RZ ;  /* 0x0000000e0f0f7224 */ /* 0x000fe200078e02ff */
[----:B------:R-:W-:-:S03]  /*0610*/  IABS R18, R12 ;  /* 0x0000000c00127213 */ /* 0x000fc60000000000 */
[----:B------:R-:W-:Y:S01]  /*0620*/  IMAD.HI.U32 R8, R9, R15, R8 ;  /* 0x0000000f09087227 */ /* 0x000fe200078e0008 */
[----:B-----5:R-:W-:-:S03]  /*0630*/  IABS R15, R11 ;  /* 0x0000000b000f7213 */ /* 0x020fc60000000000 */
[----:B------:R-:W-:Y:S01]  /*0640*/  IMAD.MOV.U32 R9, RZ, RZ, R16 ;  /* 0x000000ffff097224 */ /* 0x000fe200078e0010 */
[----:B------:R-:W-:Y:S01]  /*0650*/  IADD3 R18, PT, PT, RZ, -R18, RZ ;  /* 0x80000012ff127210 */ /* 0x000fe20007ffe0ff */
[----:B------:R-:W0:Y:S02]  /*0660*/  I2F.RP R16, R15 ;  /* 0x0000000f00107306 */ /* 0x000e240000209400 */
[----:B-1----:R-:W-:-:S04]  /*0670*/  IMAD.HI.U32 R6, R8, R9, RZ ;  /* 0x0000000908067227 */ /* 0x002fc800078e00ff */
[----:B------:R-:W-:-:S05]  /*0680*/  IMAD R7, R6, R18, R9 ;  /* 0x0000001206077224 */ /* 0x000fca00078e0209 */
[----:B------:R-:W-:Y:S01]  /*0690*/  ISETP.GT.U32.AND P2, PT, R14, R7, PT ;  /* 0x000000070e00720c */ /* 0x000fe20003f44070 */
[----:B0-----:R-:W0:-:S12]  /*06a0*/  MUFU.RCP R16, R16 ;  /* 0x0000001000107308 */ /* 0x001e180000001000 */
[----:B------:R-:W-:-:S05]  /*06b0*/  @!P2 IMAD.IADD R7, R7, 0x1, -R14 ;  /* 0x000000010707a824 */ /* 0x000fca00078e0a0e */
[----:B------:R-:W-:Y:S02]  /*06c0*/  ISETP.GE.U32.AND P0, PT, R7, R14, PT ;  /* 0x0000000e0700720c */ /* 0x000fe40003f06070 */
[----:B------:R-:W-:Y:S01]  /*06d0*/  LOP3.LUT R7, R17, R12, RZ, 0x3c, !PT ;  /* 0x0000000c11077212 */ /* 0x000fe200078e3cff */
[----:B------:R-:W-:Y:S01]  /*06e0*/  @!P2 VIADD R6, R6, 0x1 ;  /* 0x000000010606a836 */ /* 0x000fe20000000000 */
[----:B0-----:R-:W-:Y:S02]  /*06f0*/  IADD3 R8, PT, PT, R16, 0xffffffe, RZ ;  /* 0x0ffffffe10087810 */ /* 0x001fe40007ffe0ff */
[----:B------:R-:W-:Y:S02]  /*0700*/  ISETP.GE.AND P1, PT, R7, RZ, PT ;  /* 0x000000ff0700720c */ /* 0x000fe40003f26270 */
[----:B------:R-:W-:Y:S01]  /*0710*/  ISETP.NE.AND P2, PT, R12, RZ, PT ;  /* 0x000000ff0c00720c */ /* 0x000fe20003f45270 */
[----:B------:R0:W1:Y:S04]  /*0720*/  F2I.FTZ.U32.TRUNC.NTZ R9, R8 ;  /* 0x0000000800097305 */ /* 0x000068000021f000 */
[----:B------:R-:W-:-:S06]  /*0730*/  @P0 VIADD R6, R6, 0x1 ;  /* 0x0000000106060836 */ /* 0x000fcc0000000000 */
[----:B------:R-:W-:Y:S02]  /*0740*/  @!P1 IADD3 R6, PT, PT, -R6, RZ, RZ ;  /* 0x000000ff06069210 */ /* 0x000fe40007ffe1ff */
[----:B------:R-:W-:Y:S01]  /*0750*/  @!P2 LOP3.LUT R6, RZ, R12, RZ, 0x33, !PT ;  /* 0x0000000cff06a212 */ /* 0x000fe200078e33ff */
[----:B0-----:R-:W-:Y:S02]  /*0760*/  HFMA2 R8, -RZ, RZ, 0, 0 ;  /* 0x00000000ff087431 */ /* 0x001fe400000001ff */
[----:B-1----:R-:W-:Y:S02]  /*0770*/  IMAD.MOV R14, RZ, RZ, -R9 ;  /* 0x000000ffff0e7224 */ /* 0x002fe400078e0a09 */
[----:B------:R-:W-:-:S04]  /*0780*/  IMAD.MOV R7, RZ, RZ, -R6 ;  /* 0x000000ffff077224 */ /* 0x000fc800078e0a06 */
[----:B------:R-:W-:Y:S02]  /*0790*/  IMAD R12, R12, R7, R17 ;  /* 0x000000070c0c7224 */ /* 0x000fe400078e0211 */
[----:B------:R-:W-:Y:S01]  /*07a0*/  IMAD R7, R14, R15, RZ ;  /* 0x0000000f0e077224 */ /* 0x000fe200078e02ff */
[----:B------:R-:W-:Y:S02]  /*07b0*/  IABS R16, R11 ;  /* 0x0000000b00107213 */ /* 0x000fe40000000000 */
[----:B------:R-:W-:Y:S01]  /*07c0*/  IABS R14, R12 ;  /* 0x0000000c000e7213 */ /* 0x000fe20000000000 */
[----:B------:R-:W-:Y:S01]  /*07d0*/  IMAD.HI.U32 R9, R9, R7, R8 ;  /* 0x0000000709097227 */ /* 0x000fe200078e0008 */
[----:B------:R-:W-:-:S03]  /*07e0*/  IABS R8, R10 ;  /* 0x0000000a00087213 */ /* 0x000fc60000000000 */
[----:B------:R-:W-:Y:S02]  /*07f0*/  IMAD.MOV R17, RZ, RZ, -R16 ;  /* 0x000000ffff117224 */ /* 0x000fe400078e0a10 */
[----:B------:R-:W-:Y:S01]  /*0800*/  IMAD.HI.U32 R7, R9, R14, RZ ;  /* 0x0000000e09077227 */ /* 0x000fe200078e00ff */
[----:B------:R-:W0:Y:S03]  /*0810*/  I2F.RP R16, R8 ;  /* 0x0000000800107306 */ /* 0x000e260000209400 */
[----:B------:R-:W-:-:S05]  /*0820*/  IMAD R14, R7, R17, R14 ;  /* 0x00000011070e7224 */ /* 0x000fca00078e020e */
[----:B------:R-:W-:Y:S01]  /*0830*/  ISETP.GT.U32.AND P2, PT, R15, R14, PT ;  /* 0x0000000e0f00720c */ /* 0x000fe20003f44070 */
[----:B0-----:R-:W0:-:S12]  /*0840*/  MUFU.RCP R16, R16 ;  /* 0x0000001000107308 */ /* 0x001e180000001000 */
[----:B------:R-:W-:Y:S01]  /*0850*/  @!P2 IMAD.IADD R14, R14, 0x1, -R15 ;  /* 0x000000010e0ea824 */ /* 0x000fe200078e0a0f */
[----:B------:R-:W-:-:S04]  /*0860*/  LOP3.LUT R9, R12, R11, RZ, 0x3c, !PT ;  /* 0x0000000b0c097212 */ /* 0x000fc800078e3cff */
[----:B------:R-:W-:Y:S01]  /*0870*/  ISETP.GE.U32.AND P0, PT, R14, R15, PT ;  /* 0x0000000f0e00720c */ /* 0x000fe20003f06070 */
[----:B------:R-:W-:Y:S01]  /*0880*/  @!P2 VIADD R7, R7, 0x1 ;  /* 0x000000010707a836 */ /* 0x000fe20000000000 */
[----:B------:R-:W-:Y:S02]  /*0890*/  ISETP.GE.AND P1, PT, R9, RZ, PT ;  /* 0x000000ff0900720c */ /* 0x000fe40003f26270 */
[----:B------:R-:W-:Y:S02]  /*08a0*/  ISETP.NE.AND P2, PT, R11, RZ, PT ;  /* 0x000000ff0b00720c */ /* 0x000fe40003f45270 */
[----:B0-----:R-:W-:-:S04]  /*08b0*/  IADD3 R14, PT, PT, R16, 0xffffffe, RZ ;  /* 0x0ffffffe100e7810 */ /* 0x001fc80007ffe0ff */
[----:B------:R0:W1:Y:S03]  /*08c0*/  F2I.FTZ.U32.TRUNC.NTZ R15, R14 ;  /* 0x0000000e000f7305 */ /* 0x000066000021f000 */
[----:B------:R-:W-:-:S05]  /*08d0*/  @P0 VIADD R7, R7, 0x1 ;  /* 0x0000000107070836 */ /* 0x000fca0000000000 */
[----:B------:R-:W-:Y:S02]  /*08e0*/  @!P1 IADD3 R7, PT, PT, -R7, RZ, RZ ;  /* 0x000000ff07079210 */ /* 0x000fe40007ffe1ff */
[----:B------:R-:W-:Y:S02]  /*08f0*/  @!P2 LOP3.LUT R7, RZ, R11, RZ, 0x33, !PT ;  /* 0x0000000bff07a212 */ /* 0x000fe400078e33ff */
[----:B0-----:R-:W-:Y:S01]  /*0900*/  MOV R14, RZ ;  /* 0x000000ff000e7202 */ /* 0x001fe20000000f00 */
[----:B-1----:R-:W-:Y:S02]  /*0910*/  IMAD.MOV R9, RZ, RZ, -R15 ;  /* 0x000000ffff097224 */ /* 0x002fe400078e0a0f */
[----:B------:R-:W-:Y:S02]  /*0920*/  IMAD.MOV R17, RZ, RZ, -R7 ;  /* 0x000000ffff117224 */ /* 0x000fe400078e0a07 */
[----:B------:R-:W-:Y:S02]  /*0930*/  IMAD R9, R9, R8, RZ ;  /* 0x0000000809097224 */ /* 0x000fe400078e02ff */
[----:B------:R-:W-:Y:S01]  /*0940*/  IMAD R17, R11, R17, R12 ;  /* 0x000000110b117224 */ /* 0x000fe200078e020c */
[----:B------:R-:W-:Y:S01]  /*0950*/  IABS R12, R10 ;  /* 0x0000000a000c7213 */ /* 0x000fe20000000000 */
[----:B------:R-:W-:-:S03]  /*0960*/  IMAD.HI.U32 R14, R15, R9, R14 ;  /* 0x000000090f0e7227 */ /* 0x000fc600078e000e */
[----:B------:R-:W-:Y:S01]  /*0970*/  IABS R11, R17 ;  /* 0x00000011000b7213 */ /* 0x000fe20000000000 */
[----:B------:R-:W-:Y:S01]  /*0980*/  IMAD.MOV R15, RZ, RZ, -R12 ;  /* 0x000000ffff0f7224 */ /* 0x000fe200078e0a0c */
[----:B------:R-:W-:-:S03]  /*0990*/  IABS R9, R2 ;  /* 0x0000000200097213 */ /* 0x000fc60000000000 */
[----:B------:R-:W-:Y:S01]  /*09a0*/  IMAD.HI.U32 R14, R14, R11, RZ ;  /* 0x0000000b0e0e7227 */ /* 0x000fe200078e00ff */
[----:B------:R-:W0:Y:S03]  /*09b0*/  I2F.RP R12, R9 ;  /* 0x00000009000c7306 */ /* 0x000e260000209400 */
[----:B------:R-:W-:-:S05]  /*09c0*/  IMAD R11, R14, R15, R11 ;  /* 0x0000000f0e0b7224 */ /* 0x000fca00078e020b */
[----:B------:R-:W-:Y:S01]  /*09d0*/  ISETP.GT.U32.AND P2, PT, R8, R11, PT ;  /* 0x0000000b0800720c */ /* 0x000fe20003f44070 */
[----:B0-----:R-:W0:-:S12]  /*09e0*/  MUFU.RCP R12, R12 ;  /* 0x0000000c000c7308 */ /* 0x001e180000001000 */
[----:B------:R-:W-:-:S05]  /*09f0*/  @!P2 IMAD.IADD R11, R11, 0x1, -R8 ;  /* 0x000000010b0ba824 */ /* 0x000fca00078e0a08 */
[----:B------:R-:W-:Y:S02]  /*0a00*/  ISETP.GE.U32.AND P0, PT, R11, R8, PT ;  /* 0x000000080b00720c */ /* 0x000fe40003f06070 */
[----:B------:R-:W-:Y:S01]  /*0a10*/  LOP3.LUT R8, R17, R10, RZ, 0x3c, !PT ;  /* 0x0000000a11087212 */ /* 0x000fe200078e3cff */
[----:B------:R-:W-:Y:S01]  /*0a20*/  @!P2 VIADD R14, R14, 0x1 ;  /* 0x000000010e0ea836 */ /* 0x000fe20000000000 */
[----:B------:R-:W-:Y:S02]  /*0a30*/  ISETP.NE.AND P2, PT, R10, RZ, PT ;  /* 0x000000ff0a00720c */ /* 0x000fe40003f45270 */
[----:B0-----:R-:W-:Y:S02]  /*0a40*/  IADD3 R11, PT, PT, R12, 0xffffffe, RZ ;  /* 0x0ffffffe0c0b7810 */ /* 0x001fe40007ffe0ff */
[----:B------:R-:W-:-:S05]  /*0a50*/  ISETP.GE.AND P1, PT, R8, RZ, PT ;  /* 0x000000ff0800720c */ /* 0x000fca0003f26270 */
[----:B------:R-:W-:Y:S01]  /*0a60*/  @P0 VIADD R14, R14, 0x1 ;  /* 0x000000010e0e0836 */ /* 0x000fe20000000000 */
[----:B------:R-:W0:Y:S04]  /*0a70*/  F2I.FTZ.U32.TRUNC.NTZ R11, R11 ;  /* 0x0000000b000b7305 */ /* 0x000e28000021f000 */
[----:B------:R-:W-:-:S05]  /*0a80*/  MOV R8, R14 ;  /* 0x0000000e00087202 */ /* 0x000fca0000000f00 */
[----:B------:R-:W-:Y:S01]  /*0a90*/  @!P1 IMAD.MOV R8, RZ, RZ, -R8 ;  /* 0x000000ffff089224 */ /* 0x000fe200078e0a08 */
[----:B------:R-:W-:-:S04]  /*0aa0*/  @!P2 LOP3.LUT R8, RZ, R10, RZ, 0x33, !PT ;  /* 0x0000000aff08a212 */ /* 0x000fc800078e33ff */
[----:B------:R-:W-:Y:S01]  /*0ab0*/  IADD3 R12, PT, PT, -R8, RZ, RZ ;  /* 0x000000ff080c7210 */ /* 0x000fe20007ffe1ff */
[----:B0-----:R-:W-:-:S04]  /*0ac0*/  IMAD.MOV R14, RZ, RZ, -R11 ;  /* 0x000000ffff0e7224 */ /* 0x001fc800078e0a0b */
[----:B------:R-:W-:Y:S02]  /*0ad0*/  IMAD R17, R10, R12, R17 ;  /* 0x0000000c0a117224 */ /* 0x000fe400078e0211 */
[----:B------:R-:W-:Y:S02]  /*0ae0*/  IMAD R15, R14, R9, RZ ;  /* 0x000000090e0f7224 */ /* 0x000fe400078e02ff */
[----:B------:R-:W-:Y:S01]  /*0af0*/  IMAD.MOV.U32 R10, RZ, RZ, RZ ;  /* 0x000000ffff0a7224 */ /* 0x000fe200078e00ff */
[----:B------:R-:W-:Y:S02]  /*0b00*/  IABS R14, R2 ;  /* 0x00000002000e7213 */ /* 0x000fe40000000000 */
[----:B------:R-:W-:Y:S01]  /*0b10*/  IABS R12, R17 ;  /* 0x00000011000c7213 */ /* 0x000fe20000000000 */
[----:B------:R-:W-:Y:S01]  /*0b20*/  IMAD.HI.U32 R11, R11, R15, R10 ;  /* 0x0000000f0b0b7227 */ /* 0x000fe200078e000a */
[----:B--2---:R-:W-:-:S03]  /*0b30*/  IABS R10, R0 ;  /* 0x00000000000a7213 */ /* 0x004fc60000000000 */
[----:B------:R-:W-:Y:S02]  /*0b40*/  IMAD.MOV R14, RZ, RZ, -R14 ;  /* 0x000000ffff0e7224 */ /* 0x000fe400078e0a0e */
[----:B------:R-:W-:Y:S01]  /*0b50*/  IMAD.HI.U32 R11, R11, R12, RZ ;  /* 0x0000000c0b0b7227 */ /* 0x000fe200078e00ff */
[----:B------:R-:W0:Y:S03]  /*0b60*/  I2F.RP R16, R10 ;  /* 0x0000000a00107306 */ /* 0x000e260000209400 */
[----:B------:R-:W-:-:S05]  /*0b70*/  IMAD R12, R11, R14, R12 ;  /* 0x0000000e0b0c7224 */ /* 0x000fca00078e020c */
[----:B------:R-:W-:Y:S01]  /*0b80*/  ISETP.GT.U32.AND P2, PT, R9, R12, PT ;  /* 0x0000000c0900720c */ /* 0x000fe20003f44070 */
[----:B0-----:R-:W0:-:S12]  /*0b90*/  MUFU.RCP R16, R16 ;  /* 0x0000001000107308 */ /* 0x001e180000001000 */
[----:B------:R-:W-:-:S04]  /*0ba0*/  @!P2 IADD3 R12, PT, PT, R12, -R9, RZ ;  /* 0x800000090c0ca210 */ /* 0x000fc80007ffe0ff */
[----:B------:R-:W-:Y:S02]  /*0bb0*/  ISETP.GE.U32.AND P0, PT, R12, R9, PT ;  /* 0x000000090c00720c */ /* 0x000fe40003f06070 */
[----:B------:R-:W-:Y:S01]  /*0bc0*/  LOP3.LUT R9, R17, R2, RZ, 0x3c, !PT ;  /* 0x0000000211097212 */ /* 0x000fe200078e3cff */
[----:B------:R-:W-:Y:S01]  /*0bd0*/  @!P2 VIADD R11, R11, 0x1 ;  /* 0x000000010b0ba836 */ /* 0x000fe20000000000 */
[----:B------:R-:W-:Y:S02]  /*0be0*/  ISETP.NE.AND P2, PT, R2, RZ, PT ;  /* 0x000000ff0200720c */ /* 0x000fe40003f45270 */
[----:B------:R-:W-:Y:S01]  /*0bf0*/  ISETP.GE.AND P1, PT, R9, RZ, PT ;  /* 0x000000ff0900720c */ /* 0x000fe20003f26270 */
[----:B0-----:R-:W-:-:S06]  /*0c00*/  VIADD R14, R16, 0xffffffe ;  /* 0x0ffffffe100e7836 */ /* 0x001fcc0000000000 */
[----:B------:R-:W-:Y:S01]  /*0c10*/  @P0 IADD3 R11, PT, PT, R11, 0x1, RZ ;  /* 0x000000010b0b0810 */ /* 0x000fe20007ffe0ff */
[----:B------:R-:W0:Y:S04]  /*0c20*/  F2I.FTZ.U32.TRUNC.NTZ R15, R14 ;  /* 0x0000000e000f7305 */ /* 0x000e28000021f000 */
[----:B------:R-:W-:-:S04]  /*0c30*/  IMAD.MOV.U32 R9, RZ, RZ, R11 ;  /* 0x000000ffff097224 */ /* 0x000fc800078e000b */
[----:B------:R-:W-:Y:S01]  /*0c40*/  @!P1 IMAD.MOV R9, RZ, RZ, -R9 ;  /* 0x000000ffff099224 */ /* 0x000fe200078e0a09 */
[----:B------:R-:W-:-:S05]  /*0c50*/  @!P2 LOP3.LUT R9, RZ, R2, RZ, 0x33, !PT ;  /* 0x00000002ff09a212 */ /* 0x000fca00078e33ff */
[----:B------:R-:W-:Y:S01]  /*0c60*/  IMAD.MOV R11, RZ, RZ, -R9 ;  /* 0x000000ffff0b7224 */ /* 0x000fe200078e0a09 */
[----:B0-----:R-:W-:-:S03]  /*0c70*/  IADD3 R19, PT, PT, RZ, -R15, RZ ;  /* 0x8000000fff137210 */ /* 0x001fc60007ffe0ff */
[----:B------:R-:W-:Y:S02]  /*0c80*/  IMAD R17, R2, R11, R17 ;  /* 0x0000000b02117224 */ /* 0x000fe400078e0211 */
[----:B------:R-:W-:Y:S02]  /*0c90*/  IMAD R11, R19, R10, RZ ;  /* 0x0000000a130b7224 */ /* 0x000fe400078e02ff */
[----:B------:R-:W-:Y:S01]  /*0ca0*/  IMAD.MOV.U32 R14, RZ, RZ, RZ ;  /* 0x000000ffff0e7224 */ /* 0x000fe200078e00ff */
[----:B------:R-:W-:Y:S02]  /*0cb0*/  IABS R2, R17 ;  /* 0x0000001100027213 */ /* 0x000fe40000000000 */
[----:B------:R-:W-:Y:S01]  /*0cc0*/  IABS R12, R0 ;  /* 0x00000000000c7213 */ /* 0x000fe20000000000 */
[----:B------:R-:W-:Y:S01]  /*0cd0*/  IMAD.HI.U32 R14, R15, R11, R14 ;  /* 0x0000000b0f0e7227 */ /* 0x000fe200078e000e */
[----:B---3--:R-:W-:-:S03]  /*0ce0*/  IABS R16, R13 ;  /* 0x0000000d00107213 */ /* 0x008fc60000000000 */
[----:B------:R-:W-:Y:S01]  /*0cf0*/  IMAD.MOV.U32 R11, RZ, RZ, R2 ;  /* 0x000000ffff0b7224 */ /* 0x000fe200078e0002 */
[----:B------:R-:W-:Y:S01]  /*0d00*/  IADD3 R15, PT, PT, RZ, -R12, RZ ;  /* 0x8000000cff0f7210 */ /* 0x000fe20007ffe0ff */
[----:B------:R-:W-:Y:S02]  /*0d10*/  IMAD.MOV.U32 R2, RZ, RZ, R16 ;  /* 0x000000ffff027224 */ /* 0x000fe400078e0010 */
[----:B------:R-:W-:Y:S02]  /*0d20*/  IMAD.HI.U32 R14, R14, R11, RZ ;  /* 0x0000000b0e0e7227 */ /* 0x000fe400078e00ff */
[----:B------:R-:W0:Y:S02]  /*0d30*/  I2F.RP R12, R2 ;  /* 0x00000002000c7306 */ /* 0x000e240000209400 */
        /* <DEDUP_REMOVED lines=12> */
[----:B------:R-:W-:Y:S01]  /*0e00*/  IMAD.MOV.U32 R10, RZ, RZ, R14 ;  /* 0x000000ffff0a7224 */ /* 0x000fe200078e000e */
[----:B------:R-:W-:-:S03]  /*0e10*/  IABS R14, R13 ;  /* 0x0000000d000e7213 */ /* 0x000fc60000000000 */
[----:B------:R-:W-:Y:S01]  /*0e20*/  @!P1 IMAD.MOV R10, RZ, RZ, -R10 ;  /* 0x000000ffff0a9224 */ /* 0x000fe200078e0a0a */
[----:B------:R-:W-:Y:S01]  /*0e30*/  @!P2 LOP3.LUT R10, RZ, R0, RZ, 0x33, !PT ;  /* 0x00000000ff0aa212 */ /* 0x000fe200078e33ff */
[----:B------:R-:W-:Y:S02]  /*0e40*/  IMAD.MOV R16, RZ, RZ, -R14 ;  /* 0x000000ffff107224 */ /* 0x000fe400078e0a0e */
[----:B------:R-:W-:Y:S02]  /*0e50*/  HFMA2 R14, -RZ, RZ, 0, 0 ;  /* 0x00000000ff0e7431 */ /* 0x000fe400000001ff */
[----:B------:R-:W-:Y:S01]  /*0e60*/  IMAD.MOV R11, RZ, RZ, -R10 ;  /* 0x000000ffff0b7224 */ /* 0x000fe200078e0a0a */
[----:B0-----:R-:W-:-:S03]  /*0e70*/  IADD3 R19, PT, PT, RZ, -R15, RZ ;  /* 0x8000000fff137210 */ /* 0x001fc60007ffe0ff */
[----:B------:R-:W-:Y:S02]  /*0e80*/  IMAD R12, R0, R11, R17 ;  /* 0x0000000b000c7224 */ /* 0x000fe400078e0211 */
[----:B------:R-:W-:-:S03]  /*0e90*/  IMAD R11, R19, R2, RZ ;  /* 0x00000002130b7224 */ /* 0x000fc600078e02ff */
[----:B------:R-:W-:Y:S01]  /*0ea0*/  IABS R0, R12 ;  /* 0x0000000c00007213 */ /* 0x000fe20000000000 */
[----:B------:R-:W-:-:S04]  /*0eb0*/  IMAD.HI.U32 R14, R15, R11, R14 ;  /* 0x0000000b0f0e7227 */ /* 0x000fc800078e000e */
[----:B------:R-:W-:Y:S02]  /*0ec0*/  IMAD.MOV.U32 R15, RZ, RZ, R0 ;  /* 0x000000ffff0f7224 */ /* 0x000fe400078e0000 */
[----:B------:R-:W-:Y:S02]  /*0ed0*/  IMAD.MOV.U32 R0, RZ, RZ, R16 ;  /* 0x000000ffff007224 */ /* 0x000fe400078e0010 */
[----:B------:R-:W-:-:S04]  /*0ee0*/  IMAD.HI.U32 R11, R14, R15, RZ ;  /* 0x0000000f0e0b7227 */ /* 0x000fc800078e00ff */
[----:B------:R-:W-:-:S05]  /*0ef0*/  IMAD R15, R11, R0, R15 ;  /* 0x000000000b0f7224 */ /* 0x000fca00078e020f */
[----:B------:R-:W-:Y:S02]  /*0f00*/  ISETP.GT.U32.AND P2, PT, R2, R15, PT ;  /* 0x0000000f0200720c */ /* 0x000fe40003f44070 */
[----:B------:R-:W-:-:S11]  /*0f10*/  LOP3.LUT R0, R12, R13, RZ, 0x3c, !PT ;  /* 0x0000000d0c007212 */ /* 0x000fd600078e3cff */
[----:B------:R-:W-:-:S04]  /*0f20*/  @!P2 IADD3 R15, PT, PT, R15, -R2, RZ ;  /* 0x800000020f0fa210 */ /* 0x000fc80007ffe0ff */
[----:B------:R-:W-:Y:S01]  /*0f30*/  ISETP.GE.U32.AND P0, PT, R15, R2, PT ;  /* 0x000000020f00720c */ /* 0x000fe20003f06070 */
[----:B------:R-:W-:Y:S01]  /*0f40*/  @!P2 VIADD R11, R11, 0x1 ;  /* 0x000000010b0ba836 */ /* 0x000fe20000000000 */
[----:B------:R-:W-:Y:S02]  /*0f50*/  ISETP.GE.AND P1, PT, R0, RZ, PT ;  /* 0x000000ff0000720c */ /* 0x000fe40003f26270 */
[----:B------:R-:W-:-:S09]  /*0f60*/  ISETP.NE.AND P2, PT, R13, RZ, PT ;  /* 0x000000ff0d00720c */ /* 0x000fd20003f45270 */
[----:B------:R-:W-:-:S05]  /*0f70*/  @P0 VIADD R11, R11, 0x1 ;  /* 0x000000010b0b0836 */ /* 0x000fca0000000000 */
[----:B------:R-:W-:Y:S02]  /*0f80*/  @!P1 IADD3 R11, PT, PT, -R11, RZ, RZ ;  /* 0x000000ff0b0b9210 */ /* 0x000fe40007ffe1ff */
[----:B------:R-:W-:Y:S01]  /*0f90*/  @!P2 LOP3.LUT R11, RZ, R13, RZ, 0x33, !PT ;  /* 0x0000000dff0ba212 */ /* 0x000fe200078e33ff */
[----:B------:R0:W-:Y:S01]  /*0fa0*/  STL.128 [R1], R4 ;  /* 0x0000000401007387 */ /* 0x0001e20000100c00 */
[----:B------:R-:W-:-:S03]  /*0fb0*/  ULOP3.LUT UR4, UR4, 0x7ffffff8, URZ, 0xc0, !UPT ;  /* 0x7ffffff804047892 */ /* 0x000fc6000f8ec0ff */
[----:B------:R0:W-:Y:S01]  /*0fc0*/  STL.128 [R1+0x10], R8 ;  /* 0x0000100801007387 */ /* 0x0001e20000100c00 */
[----:B------:R-:W-:Y:S02]  /*0fd0*/  UIADD3 UR6, UP0, UPT, UR6, 0x20, URZ ;  /* 0x0000002006067890 */ /* 0x000fe4000ff1e0ff */
[----:B------:R-:W-:Y:S02]  /*0fe0*/  UIADD3 UR5, UPT, UPT, -UR4, 0x8, URZ ;  /* 0x0000000804057890 */ /* 0x000fe4000fffe1ff */
[----:B------:R-:W-:Y:S02]  /*0ff0*/  UIADD3.X UR7, UPT, UPT, URZ, UR7, URZ, UP0, !UPT ;  /* 0x00000007ff077290 */ /* 0x000fe400087fe4ff */
[----:B------:R-:W-:Y:S01]  /*1000*/  UISETP.NE.AND UP0, UPT, UR5, URZ, UPT ;  /* 0x000000ff0500728c */ /* 0x000fe2000bf05270 */
[----:B------:R-:W-:Y:S02]  /*1010*/  IMAD.MOV R2, RZ, RZ, -R11 ;  /* 0x000000ffff027224 */ /* 0x000fe400078e0a0b */
[----:B------:R-:W-:-:S02]  /*1020*/  IMAD.U32 R0, RZ, RZ, UR4 ;  /* 0x00000004ff007e24 */ /* 0x000fc4000f8e00ff */
[----:B------:R-:W-:-:S04]  /*1030*/  IMAD R2, R13, R2, R12 ;  /* 0x000000020d027224 */ /* 0x000fc800078e020c */
[----:B0-----:R-:W-:Y:S05]  /*1040*/  BRA.U !UP0, `(.L_x_1) ;  /* 0x0000000d08c07547 */ /* 0x001fea000b800000 */
[----:B------:R-:W-:Y:S01]  /*1050*/  IADD3 R14, PT, PT, R1, 0x30, RZ ;  /* 0x00000030010e7810 */ /* 0x000fe20007ffe0ff */
[----:B------:R-:W-:Y:S02]  /*1060*/  IMAD.U32 R12, RZ, RZ, UR6 ;  /* 0x00000006ff0c7e24 */ /* 0x000fe4000f8e00ff */
[----:B------:R-:W-:-:S07]  /*1070*/  IMAD.U32 R13, RZ, RZ, UR7 ;  /* 0x00000007ff0d7e24 */ /* 0x000fce000f8e00ff */
.L_x_2:
[----:B------:R-:W2:Y:S04]  /*1080*/  LDG.E R11, desc[UR12][R12.64+-0x10] ;  /* 0xfffff00c0c0b7981 */ /* 0x000ea8000c1e1900 */
        /* <DEDUP_REMOVED lines=16> */
[----:B------:R-:W-:Y:S02]  /*1190*/  IADD3 R18, PT, PT, RZ, -R18, RZ ;  /* 0x80000012ff127210 */ /* 0x000fe40007ffe0ff */
[----:B---3--:R-:W-:-:S03]  /*11a0*/  IABS R5, R17 ;  /* 0x0000001100057213 */ /* 0x008fc60000000000 */
        /* <DEDUP_REMOVED lines=19> */
[----:B------:R-:W2:Y:S01]  /*12e0*/  LDG.E R11, desc[UR12][R12.64+0x8] ;  /* 0x0000080c0c0b7981 */ /* 0x000ea2000c1e1900 */
[----:B------:R-:W-:Y:S02]  /*12f0*/  IMAD R19, R18, R5, RZ ;  /* 0x0000000512137224 */ /* 0x000fe400078e02ff */
[----:B------:R-:W-:Y:S01]  /*1300*/  IMAD.MOV.U32 R6, RZ, RZ, RZ ;  /* 0x000000ffff067224 */ /* 0x000fe200078e00ff */
[----:B------:R-:W-:-:S03]  /*1310*/  IABS R16, R2 ;  /* 0x0000000200107213 */ /* 0x000fc60000000000 */
[----:B------:R-:W-:Y:S01]  /*1320*/  IMAD.HI.U32 R6, R7, R19, R6 ;  /* 0x0000001307067227 */ /* 0x000fe200078e0006 */
[----:B----4-:R-:W-:Y:S02]  /*1330*/  IABS R19, R15 ;  /* 0x0000000f00137213 */ /* 0x010fe40000000000 */
[----:B------:R-:W-:Y:S01]  /*1340*/  IABS R18, R17 ;  /* 0x0000001100127213 */ /* 0x000fe20000000000 */
[----:B------:R-:W-:Y:S02]  /*1350*/  IMAD.MOV.U32 R7, RZ, RZ, R16 ;  /* 0x000000ffff077224 */ /* 0x000fe400078e0010 */
[----:B------:R-:W-:Y:S01]  /*1360*/  IMAD.MOV.U32 R16, RZ, RZ, R19 ;  /* 0x000000ffff107224 */ /* 0x000fe200078e0013 */
[----:B------:R-:W-:Y:S01]  /*1370*/  IADD3 R20, PT, PT, RZ, -R18, RZ ;  /* 0x80000012ff147210 */ /* 0x000fe20007ffe0ff */
[----:B------:R-:W-:-:S04]  /*1380*/  IMAD.HI.U32 R19, R6, R7, RZ ;  /* 0x0000000706137227 */ /* 0x000fc800078e00ff */
[----:B------:R-:W-:-:S05]  /*1390*/  IMAD R6, R19, R20, R7 ;  /* 0x0000001413067224 */ /* 0x000fca00078e0207 */
[----:B------:R-:W-:Y:S01]  /*13a0*/  ISETP.GT.U32.AND P2, PT, R5, R6, PT ;  /* 0x000000060500720c */ /* 0x000fe20003f44070 */
[----:B------:R-:W0:-:S12]  /*13b0*/  I2F.RP R18, R16 ;  /* 0x0000001000127306 */ /* 0x000e180000209400 */
[----:B------:R-:W-:-:S04]  /*13c0*/  @!P2 IADD3 R6, PT, PT, R6, -R5, RZ ;  /* 0x800000050606a210 */ /* 0x000fc80007ffe0ff */
[----:B------:R-:W-:Y:S01]  /*13d0*/  ISETP.GE.U32.AND P0, PT, R6, R5, PT ;  /* 0x000000050600720c */ /* 0x000fe20003f06070 */
[----:B0-----:R-:W0:Y:S01]  /*13e0*/  MUFU.RCP R18, R18 ;  /* 0x0000001200127308 */ /* 0x001e220000001000 */
[----:B------:R-:W-:Y:S01]  /*13f0*/  LOP3.LUT R5, R2, R17, RZ, 0x3c, !PT ;  /* 0x0000001102057212 */ /* 0x000fe200078e3cff */
[----:B------:R-:W-:Y:S01]  /*1400*/  @!P2 VIADD R19, R19, 0x1 ;  /* 0x000000011313a836 */ /* 0x000fe20000000000 */
[----:B------:R-:W-:Y:S02]  /*1410*/  ISETP.NE.AND P2, PT, R17, RZ, PT ;  /* 0x000000ff1100720c */ /* 0x000fe40003f45270 */
[----:B------:R-:W-:-:S07]  /*1420*/  ISETP.GE.AND P1, PT, R5, RZ, PT ;  /* 0x000000ff0500720c */ /* 0x000fce0003f26270 */
[----:B------:R-:W-:-:S05]  /*1430*/  @P0 IADD3 R19, PT, PT, R19, 0x1, RZ ;  /* 0x0000000113130810 */ /* 0x000fca0007ffe0ff */
[----:B------:R-:W-:Y:S02]  /*1440*/  IMAD.MOV.U32 R5, RZ, RZ, R19 ;  /* 0x000000ffff057224 */ /* 0x000fe400078e0013 */
[----:B0-----:R-:W-:Y:S02]  /*1450*/  VIADD R6, R18, 0xffffffe ;  /* 0x0ffffffe12067836 */ /* 0x001fe40000000000 */
[----:B------:R-:W-:Y:S01]  /*1460*/  @!P1 IMAD.MOV R5, RZ, RZ, -R5 ;  /* 0x000000ffff059224 */ /* 0x000fe200078e0a05 */
[----:B------:R-:W-:Y:S01]  /*1470*/  @!P2 LOP3.LUT R5, RZ, R17, RZ, 0x33, !PT ;  /* 0x00000011ff05a212 */ /* 0x000fe200078e33ff */
[----:B------:R-:W0:Y:S04]  /*1480*/  F2I.FTZ.U32.TRUNC.NTZ R7, R6 ;  /* 0x0000000600077305 */ /* 0x000e28000021f000 */
[----:B------:R-:W-:-:S04]  /*1490*/  IMAD.MOV R18, RZ, RZ, -R5 ;  /* 0x000000ffff127224 */ /* 0x000fc800078e0a05 */
[----:B------:R-:W-:Y:S02]  /*14a0*/  IMAD R18, R17, R18, R2 ;  /* 0x0000001211127224 */ /* 0x000fe400078e0202 */
[----:B------:R-:W3:Y:S01]  /*14b0*/  LDG.E R2, desc[UR12][R12.64+0xc] ;  /* 0x00000c0c0c027981 */ /* 0x000ee2000c1e1900 */
[----:B0-----:R-:W-:Y:S01]  /*14c0*/  IADD3 R19, PT, PT, RZ, -R7, RZ ;  /* 0x80000007ff137210 */ /* 0x001fe20007ffe0ff */
[----:B------:R-:W-:-:S04]  /*14d0*/  IMAD.MOV.U32 R6, RZ, RZ, RZ ;  /* 0x000000ffff067224 */ /* 0x000fc800078e00ff */
[----:B------:R-:W-:Y:S01]  /*14e0*/  IMAD R17, R19, R16, RZ ;  /* 0x0000001013117224 */ /* 0x000fe200078e02ff */
[----:B------:R-:W-:Y:S02]  /*14f0*/  IABS R19, R18 ;  /* 0x0000001200137213 */ /* 0x000fe40000000000 */
[----:B------:R-:W-:Y:S01]  /*1500*/  IABS R20, R15 ;  /* 0x0000000f00147213 */ /* 0x000fe20000000000 */
[----:B------:R-:W-:-:S04]  /*1510*/  IMAD.HI.U32 R6, R7, R17, R6 ;  /* 0x0000001107067227 */ /* 0x000fc800078e0006 */
[----:B------:R-:W-:Y:S01]  /*1520*/  IMAD.MOV.U32 R17, RZ, RZ, R19 ;  /* 0x000000ffff117224 */ /* 0x000fe200078e0013 */
[----:B------:R-:W-:Y:S02]  /*1530*/  IADD3 R20, PT, PT, RZ, -R20, RZ ;  /* 0x80000014ff147210 */ /* 0x000fe40007ffe0ff */
[----:B-----5:R-:W-:Y:S01]  /*1540*/  IABS R7, R8 ;  /* 0x0000000800077213 */ /* 0x020fe20000000000 */
[----:B------:R-:W-:-:S03]  /*1550*/  IMAD.HI.U32 R6, R6, R17, RZ ;  /* 0x0000001106067227 */ /* 0x000fc600078e00ff */
[----:B------:R-:W0:Y:S01]  /*1560*/  I2F.RP R19, R7 ;  /* 0x0000000700137306 */ /* 0x000e220000209400 */
[----:B------:R-:W-:-:S05]  /*1570*/  IMAD R17, R6, R20, R17 ;  /* 0x0000001406117224 */ /* 0x000fca00078e0211 */
[----:B------:R-:W-:Y:S02]  /*1580*/  ISETP.GT.U32.AND P2, PT, R16, R17, PT ;  /* 0x000000111000720c */ /* 0x000fe40003f44070 */
[----:B0-----:R-:W0:Y:S11]  /*1590*/  MUFU.RCP R19, R19 ;  /* 0x0000001300137308 */ /* 0x001e360000001000 */
[----:B------:R-:W-:-:S05]  /*15a0*/  @!P2 IMAD.IADD R17, R17, 0x1, -R16 ;  /* 0x000000011111a824 */ /* 0x000fca00078e0a10 */
[----:B------:R-:W-:Y:S02]  /*15b0*/  ISETP.GE.U32.AND P0, PT, R17, R16, PT ;  /* 0x000000101100720c */ /* 0x000fe40003f06070 */
[----:B------:R-:W-:Y:S01]  /*15c0*/  LOP3.LUT R16, R18, R15, RZ, 0x3c, !PT ;  /* 0x0000000f12107212 */ /* 0x000fe200078e3cff */
[----:B------:R-:W-:Y:S01]  /*15d0*/  @!P2 VIADD R6, R6, 0x1 ;  /* 0x000000010606a836 */ /* 0x000fe20000000000 */
[----:B------:R-:W-:Y:S02]  /*15e0*/  ISETP.NE.AND P2, PT, R15, RZ, PT ;  /* 0x000000ff0f00720c */ /* 0x000fe40003f45270 */
[----:B------:R-:W-:Y:S02]  /*15f0*/  ISETP.GE.AND P1, PT, R16, RZ, PT ;  /* 0x000000ff1000720c */ /* 0x000fe40003f26270 */
[----:B0-----:R-:W-:-:S04]  /*1600*/  IADD3 R16, PT, PT, R19, 0xffffffe, RZ ;  /* 0x0ffffffe13107810 */ /* 0x001fc80007ffe0ff */
[----:B------:R-:W0:Y:S01]  /*1610*/  F2I.FTZ.U32.TRUNC.NTZ R17, R16 ;  /* 0x0000001000117305 */ /* 0x000e22000021f000 */
[----:B------:R-:W-:-:S06]  /*1620*/  @P0 VIADD R6, R6, 0x1 ;  /* 0x0000000106060836 */ /* 0x000fcc0000000000 */
[----:B------:R-:W-:Y:S02]  /*1630*/  @!P1 IADD3 R6, PT, PT, -R6, RZ, RZ ;  /* 0x000000ff06069210 */ /* 0x000fe40007ffe1ff */
[----:B------:R-:W-:-:S05]  /*1640*/  @!P2 LOP3.LUT R6, RZ, R15, RZ, 0x33, !PT ;  /* 0x0000000fff06a212 */ /* 0x000fca00078e33ff */
[----:B------:R-:W-:Y:S02]  /*1650*/  IMAD.MOV R19, RZ, RZ, -R6 ;  /* 0x000000ffff137224 */ /* 0x000fe400078e0a06 */
[----:B0-----:R-:W-:Y:S02]  /*1660*/  IMAD.MOV R20, RZ, RZ, -R17 ;  /* 0x000000ffff147224 */ /* 0x001fe400078e0a11 */
[----:B------:R-:W-:Y:S01]  /*1670*/  IMAD R15, R15, R19, R18 ;  /* 0x000000130f0f7224 */ /* 0x000fe200078e0212 */
[----:B------:R-:W-:Y:S01]  /*1680*/  MOV R16, RZ ;  /* 0x000000ff00107202 */ /* 0x000fe20000000f00 */
[----:B------:R-:W-:-:S03]  /*1690*/  IMAD R19, R20, R7, RZ ;  /* 0x0000000714137224 */ /* 0x000fc600078e02ff */
[----:B------:R-:W-:Y:S01]  /*16a0*/  IABS R18, R15 ;  /* 0x0000000f00127213 */ /* 0x000fe20000000000 */
[----:B------:R-:W-:Y:S01]  /*16b0*/  IMAD.HI.U32 R16, R17, R19, R16 ;  /* 0x0000001311107227 */ /* 0x000fe200078e0010 */
[----:B------:R-:W-:-:S03]  /*16c0*/  IABS R20, R8 ;  /* 0x0000000800147213 */ /* 0x000fc60000000000 */
[----:B------:R-:W-:Y:S01]  /*16d0*/  IMAD.MOV.U32 R17, RZ, RZ, R18 ;  /* 0x000000ffff117224 */ /* 0x000fe200078e0012 */
[----:B------:R-:W-:Y:S01]  /*16e0*/  IABS R19, R9 ;  /* 0x0000000900137213 */ /* 0x000fe20000000000 */
[----:B------:R-:W-:Y:S02]  /*16f0*/  IMAD.MOV R21, RZ, RZ, -R20 ;  /* 0x000000ffff157224 */ /* 0x000fe400078e0a14 */
[----:B------:R-:W-:Y:S01]  /*1700*/  IMAD.HI.U32 R20, R16, R17, RZ ;  /* 0x0000001110147227 */ /* 0x000fe200078e00ff */
[----:B------:R-:W-:-:S03]  /*1710*/  MOV R18, R19 ;  /* 0x0000001300127202 */ /* 0x000fc60000000f00 */
[----:B------:R-:W-:Y:S01]  /*1720*/  IMAD R16, R20, R21, R17 ;  /* 0x0000001514107224 */ /* 0x000fe200078e0211 */
[----:B------:R-:W0:Y:S04]  /*1730*/  I2F.RP R19, R18 ;  /* 0x0000001200137306 */ /* 0x000e280000209400 */
[----:B------:R-:W-:-:S04]  /*1740*/  ISETP.GT.U32.AND P2, PT, R7, R16, PT ;  /* 0x000000100700720c */ /* 0x000fc80003f44070 */
[----:B0-----:R-:W0:Y:S09]  /*1750*/  MUFU.RCP R19, R19 ;  /* 0x0000001300137308 */ /* 0x001e320000001000 */
[----:B------:R-:W-:-:S05]  /*1760*/  @!P2 IMAD.IADD R16, R16, 0x1, -R7 ;  /* 0x000000011010a824 */ /* 0x000fca00078e0a07 */
[----:B------:R-:W-:Y:S02]  /*1770*/  ISETP.GE.U32.AND P0, PT, R16, R7, PT ;  /* 0x000000071000720c */ /* 0x000fe40003f06070 */
[----:B------:R-:W-:Y:S02]  /*1780*/  LOP3.LUT R7, R15, R8, RZ, 0x3c, !PT ;  /* 0x000000080f077212 */ /* 0x000fe400078e3cff */
[----:B------:R-:W-:Y:S02]  /*1790*/  @!P2 IADD3 R20, PT, PT, R20, 0x1, RZ ;  /* 0x000000011414a810 */ /* 0x000fe40007ffe0ff */
[----:B------:R-:W-:Y:S02]  /*17a0*/  ISETP.GE.AND P1, PT, R7, RZ, PT ;  /* 0x000000ff0700720c */ /* 0x000fe40003f26270 */
[----:B------:R-:W-:Y:S01]  /*17b0*/  ISETP.NE.AND P2, PT, R8, RZ, PT ;  /* 0x000000ff0800720c */ /* 0x000fe20003f45270 */
[----:B0-----:R-:W-:-:S04]  /*17c0*/  VIADD R16, R19, 0xffffffe ;  /* 0x0ffffffe13107836 */ /* 0x001fc80000000000 */
[----:B------:R-:W-:Y:S01]  /*17d0*/  @P0 VIADD R20, R20, 0x1 ;  /* 0x0000000114140836 */ /* 0x000fe20000000000 */
[----:B------:R0:W1:Y:S03]  /*17e0*/  F2I.FTZ.U32.TRUNC.NTZ R17, R16 ;  /* 0x0000001000117305 */ /* 0x000066000021f000 */
[----:B------:R-:W-:-:S05]  /*17f0*/  IMAD.MOV.U32 R7, RZ, RZ, R20 ;  /* 0x000000ffff077224 */ /* 0x000fca00078e0014 */
[----:B------:R-:W-:Y:S02]  /*1800*/  @!P1 IADD3 R7, PT, PT, -R7, RZ, RZ ;  /* 0x000000ff07079210 */ /* 0x000fe40007ffe1ff */
[----:B------:R-:W-:Y:S01]  /*1810*/  @!P2 LOP3.LUT R7, RZ, R8, RZ, 0x33, !PT ;  /* 0x00000008ff07a212 */ /* 0x000fe200078e33ff */
[----:B0-----:R-:W-:-:S04]  /*1820*/  HFMA2 R16, -RZ, RZ, 0, 0 ;  /* 0x00000000ff107431 */ /* 0x001fc800000001ff */
[----:B------:R-:W-:Y:S02]  /*1830*/  IMAD.MOV R20, RZ, RZ, -R7 ;  /* 0x000000ffff147224 */ /* 0x000fe400078e0a07 */
[----:B-1----:R-:W-:Y:S02]  /*1840*/  IMAD.MOV R19, RZ, RZ, -R17 ;  /* 0x000000ffff137224 */ /* 0x002fe400078e0a11 */
[----:B------:R-:W-:Y:S02]  /*1850*/  IMAD R20, R8, R20, R15 ;  /* 0x0000001408147224 */ /* 0x000fe400078e020f */
        /* <DEDUP_REMOVED lines=8> */
[----:B------:R-:W0:Y:S03]  /*18e0*/  I2F.RP R19, R15 ;  /* 0x0000000f00137306 */ /* 0x000e260000209400 */
[----:B------:R-:W-:-:S05]  /*18f0*/  IMAD R17, R8, R21, R17 ;  /* 0x0000001508117224 */ /* 0x000fca00078e0211 */
[----:B------:R-:W-:Y:S01]  /*1900*/  ISETP.GT.U32.AND P2, PT, R18, R17, PT ;  /* 0x000000111200720c */ /* 0x000fe20003f44070 */
[----:B0-----:R-:W0:Y:S01]  /*1910*/  MUFU.RCP R19, R19 ;  /* 0x0000001300137308 */ /* 0x001e220000001000 */
[----:B------:R-:W-:-:S11]  /*1920*/  LOP3.LUT R16, R20, R9, RZ, 0x3c, !PT ;  /* 0x0000000914107212 */ /* 0x000fd600078e3cff */
[----:B------:R-:W-:-:S04]  /*1930*/  @!P2 IADD3 R17, PT, PT, R17, -R18, RZ ;  /* 0x800000121111a210 */ /* 0x000fc80007ffe0ff */
[----:B------:R-:W-:Y:S01]  /*1940*/  ISETP.GE.U32.AND P0, PT, R17, R18, PT ;  /* 0x000000121100720c */ /* 0x000fe20003f06070 */
[----:B------:R-:W-:Y:S01]  /*1950*/  @!P2 VIADD R8, R8, 0x1 ;  /* 0x000000010808a836 */ /* 0x000fe20000000000 */
[----:B------:R-:W-:Y:S02]  /*1960*/  ISETP.GE.AND P1, PT, R16, RZ, PT ;  /* 0x000000ff1000720c */ /* 0x000fe40003f26270 */
[----:B------:R-:W-:Y:S01]  /*1970*/  ISETP.NE.AND P2, PT, R9, RZ, PT ;  /* 0x000000ff0900720c */ /* 0x000fe20003f45270 */
[----:B0-----:R-:W-:-:S04]  /*1980*/  VIADD R16, R19, 0xffffffe ;  /* 0x0ffffffe13107836 */ /* 0x001fc80000000000 */
[----:B------:R-:W0:Y:S04]  /*1990*/  F2I.FTZ.U32.TRUNC.NTZ R17, R16 ;  /* 0x0000001000117305 */ /* 0x000e28000021f000 */
[----:B------:R-:W-:-:S05]  /*19a0*/  @P0 IADD3 R8, PT, PT, R8, 0x1, RZ ;  /* 0x0000000108080810 */ /* 0x000fca0007ffe0ff */
[----:B------:R-:W-:Y:S01]  /*19b0*/  @!P1 IMAD.MOV R8, RZ, RZ, -R8 ;  /* 0x000000ffff089224 */ /* 0x000fe200078e0a08 */
[----:B------:R-:W-:-:S04]  /*19c0*/  @!P2 LOP3.LUT R8, RZ, R9, RZ, 0x33, !PT ;  /* 0x00000009ff08a212 */ /* 0x000fc800078e33ff */
[----:B------:R-:W-:Y:S01]  /*19d0*/  IADD3 R19, PT, PT, -R8, RZ, RZ ;  /* 0x000000ff08137210 */ /* 0x000fe20007ffe1ff */
[----:B0-----:R-:W-:-:S04]  /*19e0*/  IMAD.MOV R18, RZ, RZ, -R17 ;  /* 0x000000ffff127224 */ /* 0x001fc800078e0a11 */
[----:B------:R-:W-:Y:S02]  /*19f0*/  IMAD R19, R9, R19, R20 ;  /* 0x0000001309137224 */ /* 0x000fe400078e0214 */
[----:B------:R-:W-:Y:S02]  /*1a00*/  IMAD R9, R18, R15, RZ ;  /* 0x0000000f12097224 */ /* 0x000fe400078e02ff */
[----:B------:R-:W-:Y:S01]  /*1a10*/  IMAD.MOV.U32 R16, RZ, RZ, RZ ;  /* 0x000000ffff107224 */ /* 0x000fe200078e00ff */
[----:B------:R-:W-:-:S03]  /*1a20*/  IABS R18, R19 ;  /* 0x0000001300127213 */ /* 0x000fc60000000000 */
[----:B------:R-:W-:Y:S01]  /*1a30*/  IMAD.HI.U32 R16, R17, R9, R16 ;  /* 0x0000000911107227 */ /* 0x000fe200078e0010 */
[----:B--2---:R-:W-:Y:S02]  /*1a40*/  IABS R9, R11 ;  /* 0x0000000b00097213 */ /* 0x004fe40000000000 */
[----:B------:R-:W-:Y:S02]  /*1a50*/  IABS R20, R10 ;  /* 0x0000000a00147213 */ /* 0x000fe40000000000 */
[----:B------:R-:W-:Y:S01]  /*1a60*/  MOV R17, R18 ;  /* 0x0000001200117202 */ /* 0x000fe20000000f00 */
[----:B------:R-:W-:Y:S02]  /*1a70*/  IMAD.MOV.U32 R18, RZ, RZ, R9 ;  /* 0x000000ffff127224 */ /* 0x000fe400078e0009 */
[----:B------:R-:W-:Y:S02]  /*1a80*/  IMAD.MOV R22, RZ, RZ, -R20 ;  /* 0x000000ffff167224 */ /* 0x000fe400078e0a14 */
        /* <DEDUP_REMOVED lines=10> */
[----:B------:R-:W-:Y:S02]  /*1b30*/  ISETP.GE.AND P1, PT, R15, RZ, PT ;  /* 0x000000ff0f00720c */ /* 0x000fe40003f26270 */
[----:B0-----:R-:W-:-:S04]  /*1b40*/  IADD3 R16, PT, PT, R20, 0xffffffe, RZ ;  /* 0x0ffffffe14107810 */ /* 0x001fc80007ffe0ff */
[----:B------:R0:W1:Y:S01]  /*1b50*/  F2I.FTZ.U32.TRUNC.NTZ R17, R16 ;  /* 0x0000001000117305 */ /* 0x000062000021f000 */
[----:B------:R-:W-:-:S06]  /*1b60*/  @P0 VIADD R9, R9, 0x1 ;  /* 0x0000000109090836 */ /* 0x000fcc0000000000 */
        /* <DEDUP_REMOVED lines=11> */
[----:B---3--:R-:W-:Y:S01]  /*1c20*/  IABS R15, R2 ;  /* 0x00000002000f7213 */ /* 0x008fe20000000000 */
        /* <DEDUP_REMOVED lines=12> */
[----:B0-----:R-:W-:-:S04]  /*1cf0*/  VIADD R16, R19, 0xffffffe ;  /* 0x0ffffffe13107836 */ /* 0x001fc80000000000 */
[----:B------:R-:W0:Y:S02]  /*1d00*/  F2I.FTZ.U32.TRUNC.NTZ R17, R16 ;  /* 0x0000001000117305 */ /* 0x000e24000021f000 */
[----:B------:R-:W-:-:S06]  /*1d10*/  @P0 IADD3 R10, PT, PT, R10, 0x1, RZ ;  /* 0x000000010a0a0810 */ /* 0x000fcc0007ffe0ff */
[----:B------:R-:W-:Y:S01]  /*1d20*/  @!P1 IMAD.MOV R10, RZ, RZ, -R10 ;  /* 0x000000ffff0a9224 */ /* 0x000fe200078e0a0a */
[----:B------:R-:W-:-:S04]  /*1d30*/  @!P2 LOP3.LUT R10, RZ, R11, RZ, 0x33, !PT ;  /* 0x0000000bff0aa212 */ /* 0x000fc800078e33ff */
[----:B------:R-:W-:Y:S01]  /*1d40*/  IADD3 R19, PT, PT, -R10, RZ, RZ ;  /* 0x000000ff0a137210 */ /* 0x000fe20007ffe1ff */
[----:B0-----:R-:W-:-:S04]  /*1d50*/  IMAD.MOV R18, RZ, RZ, -R17 ;  /* 0x000000ffff127224 */ /* 0x001fc800078e0a11 */
[----:B------:R-:W-:Y:S01]  /*1d60*/  IMAD R19, R11, R19, R20 ;  /* 0x000000130b137224 */ /* 0x000fe200078e0214 */
[----:B------:R-:W-:Y:S01]  /*1d70*/  IABS R20, R2 ;  /* 0x0000000200147213 */ /* 0x000fe20000000000 */
[----:B------:R-:W-:Y:S02]  /*1d80*/  IMAD R11, R18, R15, RZ ;  /* 0x0000000f120b7224 */ /* 0x000fe400078e02ff */
[----:B------:R-:W-:Y:S01]  /*1d90*/  IMAD.MOV.U32 R16, RZ, RZ, RZ ;  /* 0x000000ffff107224 */ /* 0x000fe200078e00ff */
[----:B------:R-:W-:Y:S01]  /*1da0*/  IABS R18, R19 ;  /* 0x0000001300127213 */ /* 0x000fe20000000000 */
[----:B------:R-:W-:Y:S02]  /*1db0*/  IMAD.MOV R20, RZ, RZ, -R20 ;  /* 0x000000ffff147224 */ /* 0x000fe400078e0a14 */
[----:B------:R-:W-:Y:S01]  /*1dc0*/  IMAD.HI.U32 R16, R17, R11, R16 ;  /* 0x0000000b11107227 */ /* 0x000fe200078e0010 */
[----:B------:R-:W-:-:S03]  /*1dd0*/  MOV R17, R18 ;  /* 0x0000001200117202 */ /* 0x000fc60000000f00 */
[----:B------:R-:W-:Y:S02]  /*1de0*/  IMAD.MOV.U32 R18, RZ, RZ, R20 ;  /* 0x000000ffff127224 */ /* 0x000fe400078e0014 */
[----:B------:R-:W-:-:S04]  /*1df0*/  IMAD.HI.U32 R11, R16, R17, RZ ;  /* 0x00000011100b7227 */ /* 0x000fc800078e00ff */
[----:B------:R-:W-:-:S05]  /*1e00*/  IMAD R16, R11, R18, R17 ;  /* 0x000000120b107224 */ /* 0x000fca00078e0211 */
[----:B------:R-:W-:-:S13]  /*1e10*/  ISETP.GT.U32.AND P2, PT, R15, R16, PT ;  /* 0x000000100f00720c */ /* 0x000fda0003f44070 */
[----:B------:R-:W-:-:S05]  /*1e20*/  @!P2 IMAD.IADD R16, R16, 0x1, -R15 ;  /* 0x000000011010a824 */ /* 0x000fca00078e0a0f */
[----:B------:R-:W-:Y:S02]  /*1e30*/  ISETP.GE.U32.AND P0, PT, R16, R15, PT ;  /* 0x0000000f1000720c */ /* 0x000fe40003f06070 */
[----:B------:R-:W-:Y:S02]  /*1e40*/  LOP3.LUT R15, R19, R2, RZ, 0x3c, !PT ;  /* 0x00000002130f7212 */ /* 0x000fe400078e3cff */
[----:B------:R-:W-:Y:S02]  /*1e50*/  @!P2 IADD3 R11, PT, PT, R11, 0x1, RZ ;  /* 0x000000010b0ba810 */ /* 0x000fe40007ffe0ff */
[----:B------:R-:W-:Y:S02]  /*1e60*/  ISETP.GE.AND P1, PT, R15, RZ, PT ;  /* 0x000000ff0f00720c */ /* 0x000fe40003f26270 */
[----:B------:R-:W-:Y:S01]  /*1e70*/  ISETP.NE.AND P2, PT, R2, RZ, PT ;  /* 0x000000ff0200720c */ /* 0x000fe20003f45270 */
[----:B------:R-:W-:-:S04]  /*1e80*/  UIADD3 UR5, UPT, UPT, UR5, 0x8, URZ ;  /* 0x0000000805057890 */ /* 0x000fc8000fffe0ff */
[----:B------:R-:W-:Y:S01]  /*1e90*/  @P0 VIADD R11, R11, 0x1 ;  /* 0x000000010b0b0836 */ /* 0x000fe20000000000 */
[----:B------:R-:W-:-:S05]  /*1ea0*/  UISETP.NE.AND UP0, UPT, UR5, URZ, UPT ;  /* 0x000000ff0500728c */ /* 0x000fca000bf05270 */
[----:B------:R-:W-:Y:S02]  /*1eb0*/  @!P1 IADD3 R11, PT, PT, -R11, RZ, RZ ;  /* 0x000000ff0b0b9210 */ /* 0x000fe40007ffe1ff */
[----:B------:R-:W-:Y:S02]  /*1ec0*/  @!P2 LOP3.LUT R11, RZ, R2, RZ, 0x33, !PT ;  /* 0x00000002ff0ba212 */ /* 0x000fe400078e33ff */
[----:B------:R-:W-:-:S03]  /*1ed0*/  IADD3 R12, P0, PT, R12, 0x20, RZ ;  /* 0x000000200c0c7810 */ /* 0x000fc60007f1e0ff */
[----:B------:R-:W-:Y:S01]  /*1ee0*/  IMAD.MOV R15, RZ, RZ, -R11 ;  /* 0x000000ffff0f7224 */ /* 0x000fe200078e0a0b */
[----:B------:R-:W-:Y:S01]  /*1ef0*/  STL.128 [R14+-0x10], R4 ;  /* 0xfffff0040e007387 */ /* 0x000fe20000100c00 */
[----:B------:R-:W-:Y:S02]  /*1f00*/  IADD3.X R13, PT, PT, RZ, R13, RZ, P0, !PT ;  /* 0x0000000dff0d7210 */ /* 0x000fe400007fe4ff */
[----:B------:R-:W-:Y:S01]  /*1f10*/  IMAD R2, R2, R15, R19 ;  /* 0x0000000f02027224 */ /* 0x000fe200078e0213 */
[----:B------:R0:W-:Y:S02]  /*1f20*/  STL.128 [R14], R8 ;  /* 0x000000080e007387 */ /* 0x0001e40000100c00 */
[----:B0-----:R-:W-:Y:S01]  /*1f30*/  VIADD R14, R14, 0x20 ;  /* 0x000000200e0e7836 */ /* 0x001fe20000000000 */
[----:B------:R-:W-:Y:S06]  /*1f40*/  BRA.U UP0, `(.L_x_2) ;  /* 0xfffffff1004c7547 */ /* 0x000fec000b83ffff */
.L_x_1:
[----:B------:R-:W-:-:S09]  /*1f50*/  UISETP.NE.AND UP0, UPT, UR8, URZ, UPT ;  /* 0x000000ff0800728c */ /* 0x000fd2000bf05270 */
[----:B------:R-:W-:Y:S05]  /*1f60*/  BRA.U !UP0, `(.L_x_3) ;  /* 0x0000000d08907547 */ /* 0x000fea000b800000 */
[----:B------:R-:W0:Y:S01]  /*1f70*/  LDCU UR4, c[0x0][0x394] ;  /* 0x00007280ff0477ac */ /* 0x000e220008000800 */
[----:B------:R-:W-:Y:S02]  /*1f80*/  UISETP.GE.U32.AND UP1, UPT, UR8, 0x4, UPT ;  /* 0x000000040800788c */ /* 0x000fe4000bf26070 */
[----:B0-----:R-:W-:-:S04]  /*1f90*/  ULOP3.LUT UR5, UR4, 0x3, URZ, 0xc0, !UPT ;  /* 0x0000000304057892 */ /* 0x001fc8000f8ec0ff */
[----:B------:R-:W-:-:S03]  /*1fa0*/  UISETP.NE.AND UP2, UPT, UR5, URZ, UPT ;  /* 0x000000ff0500728c */ /* 0x000fc6000bf45270 */
[----:B------:R-:W-:Y:S08]  /*1fb0*/  BRA.U !UP1, `(.L_x_4) ;  /* 0x0000000509f47547 */ /* 0x000ff0000b800000 */
[----:B------:R-:W0:Y:S02]  /*1fc0*/  LDC.64 R4, c[0x0][0x3a0] ;  /* 0x0000e800ff047b82 */ /* 0x000e240000000a00 */
[----:B0-----:R-:W-:-:S05]  /*1fd0*/  IMAD.WIDE.U32 R12, R0, 0x4, R4 ;  /* 0x00000004000c7825 */ /* 0x001fca00078e0004 */
[----:B------:R-:W2:Y:S04]  /*1fe0*/  LDG.E R9, desc[UR12][R12.64] ;  /* 0x0000000c0c097981 */ /* 0x000ea8000c1e1900 */
[----:B------:R-:W3:Y:S04]  /*1ff0*/  LDG.E R6, desc[UR12][R12.64+0x4] ;  /* 0x0000040c0c067981 */ /* 0x000ee8000c1e1900 */
[----:B------:R-:W4:Y:S04]  /*2000*/  LDG.E R4, desc[UR12][R12.64+0x8] ;  /* 0x0000080c0c047981 */ /* 0x000f28000c1e1900 */
[----:B------:R0:W5:Y:S01]  /*2010*/  LDG.E R5, desc[UR12][R12.64+0xc] ;  /* 0x00000c0c0c057981 */ /* 0x000162000c1e1900 */
[----:B------:R-:W-:-:S02]  /*2020*/  IABS R14, R2 ;  /* 0x00000002000e7213 */ /* 0x000fc40000000000 */
[----:B--2---:R-:W-:-:S04]  /*2030*/  IABS R15, R9 ;  /* 0x00000009000f7213 */ /* 0x004fc80000000000 */
[----:B------:R-:W1:Y:S08]  /*2040*/  I2F.RP R7, R15 ;  /* 0x0000000f00077306 */ /* 0x000e700000209400 */
[----:B-1----:R-:W1:Y:S02]  /*2050*/  MUFU.RCP R7, R7 ;  /* 0x0000000700077308 */ /* 0x002e640000001000 */
[----:B-1----:R-:W-:-:S02]  /*2060*/  IADD3 R10, PT, PT, R7, 0xffffffe, RZ ;  /* 0x0ffffffe070a7810 */ /* 0x002fc40007ffe0ff */
[----:B---3--:R-:W-:-:S04]  /*2070*/  IABS R7, R6 ;  /* 0x0000000600077213 */ /* 0x008fc80000000000 */
[----:B------:R1:W2:Y:S02]  /*2080*/  F2I.FTZ.U32.TRUNC.NTZ R11, R10 ;  /* 0x0000000a000b7305 */ /* 0x0002a4000021f000 */
[----:B-1----:R-:W-:Y:S02]  /*2090*/  HFMA2 R10, -RZ, RZ, 0, 0 ;  /* 0x00000000ff0a7431 */ /* 0x002fe400000001ff */
[----:B--2---:R-:W-:-:S04]  /*20a0*/  IMAD.MOV R8, RZ, RZ, -R11 ;  /* 0x000000ffff087224 */ /* 0x004fc800078e0a0b */
[----:B------:R-:W-:Y:S01]  /*20b0*/  IMAD R17, R8, R15, RZ ;  /* 0x0000000f08117224 */ /* 0x000fe200078e02ff */
[----:B------:R-:W-:-:S03]  /*20c0*/  IABS R8, R9 ;  /* 0x0000000900087213 */ /* 0x000fc60000000000 */
[----:B------:R-:W-:-:S04]  /*20d0*/  IMAD.HI.U32 R11, R11, R17, R10 ;  /* 0x000000110b0b7227 */ /* 0x000fc800078e000a */
[----:B------:R-:W-:Y:S01]  /*20e0*/  IMAD.MOV R10, RZ, RZ, -R8 ;  /* 0x000000ffff0a7224 */ /* 0x000fe200078e0a08 */
[----:B------:R-:W-:Y:S01]  /*20f0*/  MOV R8, R7 ;  /* 0x0000000700087202 */ /* 0x000fe20000000f00 */
[----:B------:R-:W-:-:S03]  /*2100*/  IMAD.HI.U32 R7, R11, R14, RZ ;  /* 0x0000000e0b077227 */ /* 0x000fc600078e00ff */
[----:B0-----:R-:W0:Y:S01]  /*2110*/  I2F.RP R12, R8 ;  /* 0x00000008000c7306 */ /* 0x001e220000209400 */
[----:B------:R-:W-:Y:S01]  /*2120*/  IMAD R10, R7, R10, R14 ;  /* 0x0000000a070a7224 */ /* 0x000fe200078e020e */
[----:B----4-:R-:W-:-:S04]  /*2130*/  IABS R14, R4 ;  /* 0x00000004000e7213 */ /* 0x010fc80000000000 */
[----:B------:R-:W-:Y:S02]  /*2140*/  ISETP.GT.U32.AND P2, PT, R15, R10, PT ;  /* 0x0000000a0f00720c */ /* 0x000fe40003f44070 */
[----:B0-----:R-:W0:Y:S11]  /*2150*/  MUFU.RCP R12, R12 ;  /* 0x0000000c000c7308 */ /* 0x001e360000001000 */
[----:B------:R-:W-:-:S02]  /*2160*/  @!P2 IMAD.IADD R10, R10, 0x1, -R15 ;  /* 0x000000010a0aa824 */ /* 0x000fc400078e0a0f */
[----:B------:R-:W-:Y:S01]  /*2170*/  @!P2 VIADD R7, R7, 0x1 ;  /* 0x000000010707a836 */ /* 0x000fe20000000000 */
[----:B------:R-:W-:Y:S02]  /*2180*/  ISETP.NE.AND P2, PT, R9, RZ, PT ;  /* 0x000000ff0900720c */ /* 0x000fe40003f45270 */
[----:B------:R-:W-:Y:S02]  /*2190*/  ISETP.GE.U32.AND P0, PT, R10, R15, PT ;  /* 0x0000000f0a00720c */ /* 0x000fe40003f06070 */
[----:B------:R-:W-:-:S04]  /*21a0*/  LOP3.LUT R10, R2, R9, RZ, 0x3c, !PT ;  /* 0x00000009020a7212 */ /* 0x000fc800078e3cff */
[----:B------:R-:W-:Y:S02]  /*21b0*/  ISETP.GE.AND P1, PT, R10, RZ, PT ;  /* 0x000000ff0a00720c */ /* 0x000fe40003f26270 */
[----:B0-----:R-:W-:-:S04]  /*21c0*/  IADD3 R10, PT, PT, R12, 0xffffffe, RZ ;  /* 0x0ffffffe0c0a7810 */ /* 0x001fc80007ffe0ff */
[----:B------:R0:W1:Y:S01]  /*21d0*/  F2I.FTZ.U32.TRUNC.NTZ R11, R10 ;  /* 0x0000000a000b7305 */ /* 0x000062000021f000 */
[----:B------:R-:W-:-:S06]  /*21e0*/  @P0 IADD3 R7, PT, PT, R7, 0x1, RZ ;  /* 0x0000000107070810 */ /* 0x000fcc0007ffe0ff */
[----:B------:R-:W-:Y:S01]  /*21f0*/  @!P1 IMAD.MOV R7, RZ, RZ, -R7 ;  /* 0x000000ffff079224 */ /* 0x000fe200078e0a07 */
[----:B------:R-:W-:Y:S01]  /*2200*/  @!P2 LOP3.LUT R7, RZ, R9, RZ, 0x33, !PT ;  /* 0x00000009ff07a212 */ /* 0x000fe200078e33ff */
[----:B0-----:R-:W-:-:S04]  /*2210*/  HFMA2 R10, -RZ, RZ, 0, 0 ;  /* 0x00000000ff0a7431 */ /* 0x001fc800000001ff */
[----:B------:R-:W-:Y:S01]  /*2220*/  IMAD.MOV R12, RZ, RZ, -R7 ;  /* 0x000000ffff0c7224 */ /* 0x000fe200078e0a07 */
[----:B-1----:R-:W-:-:S03]  /*2230*/  IADD3 R13, PT, PT, RZ, -R11, RZ ;  /* 0x8000000bff0d7210 */ /* 0x002fc60007ffe0ff */
[----:B------:R-:W-:Y:S01]  /*2240*/  IMAD R9, R9, R12, R2 ;  /* 0x0000000c09097224 */ /* 0x000fe200078e0202 */
[----:B------:R-:W-:Y:S01]  /*2250*/  IABS R12, R6 ;  /* 0x00000006000c7213 */ /* 0x000fe20000000000 */
[----:B------:R-:W-:-:S03]  /*2260*/  IMAD R13, R13, R8, RZ ;  /* 0x000000080d0d7224 */ /* 0x000fc600078e02ff */
[----:B------:R-:W-:Y:S01]  /*2270*/  IABS R2, R9 ;  /* 0x0000000900027213 */ /* 0x000fe20000000000 */
[----:B------:R-:W-:-:S03]  /*2280*/  IMAD.HI.U32 R10, R11, R13, R10 ;  /* 0x0000000d0b0a7227 */ /* 0x000fc600078e000a */
[----:B------:R-:W-:Y:S01]  /*2290*/  MOV R11, R2 ;  /* 0x00000002000b7202 */ /* 0x000fe20000000f00 */
[----:B------:R-:W-:Y:S02]  /*22a0*/  IMAD.MOV R13, RZ, RZ, -R12 ;  /* 0x000000ffff0d7224 */ /* 0x000fe400078e0a0c */
[----:B------:R-:W-:Y:S01]  /*22b0*/  IMAD.MOV.U32 R2, RZ, RZ, R14 ;  /* 0x000000ffff027224 */ /* 0x000fe200078e000e */
[----:B-----5:R-:W-:Y:S01]  /*22c0*/  IABS R14, R5 ;  /* 0x00000005000e7213 */ /* 0x020fe20000000000 */
[----:B------:R-:W-:Y:S02]  /*22d0*/  IMAD.HI.U32 R10, R10, R11, RZ ;  /* 0x0000000b0a0a7227 */ /* 0x000fe400078e00ff */
[----:B------:R-:W0:Y:S02]  /*22e0*/  I2F.RP R12, R2 ;  /* 0x00000002000c7306 */ /* 0x000e240000209400 */
[----:B------:R-:W-:-:S05]  /*22f0*/  IMAD R11, R10, R13, R11 ;  /* 0x0000000d0a0b7224 */ /* 0x000fca00078e020b */
[----:B------:R-:W-:Y:S01]  /*2300*/  ISETP.GT.U32.AND P2, PT, R8, R11, PT ;  /* 0x0000000b0800720c */ /* 0x000fe20003f44070 */
[----:B0-----:R-:W0:-:S12]  /*2310*/  MUFU.RCP R12, R12 ;  /* 0x0000000c000c7308 */ /* 0x001e180000001000 */
[-C--:B------:R-:W-:Y:S02]  /*2320*/  @!P2 IADD3 R11, PT, PT, R11, -R8.reuse, RZ ;  /* 0x800000080b0ba210 */ /* 0x080fe40007ffe0ff */
[----:B------:R-:W-:Y:S02]  /*2330*/  @!P2 IADD3 R10, PT, PT, R10, 0x1, RZ ;  /* 0x000000010a0aa810 */ /* 0x000fe40007ffe0ff */
[----:B------:R-:W-:Y:S02]  /*2340*/  ISETP.GE.U32.AND P0, PT, R11, R8, PT ;  /* 0x000000080b00720c */ /* 0x000fe40003f06070 */
[----:B------:R-:W-:Y:S02]  /*2350*/  LOP3.LUT R8, R9, R6, RZ, 0x3c, !PT ;  /* 0x0000000609087212 */ /* 0x000fe400078e3cff */
[----:B------:R-:W-:Y:S02]  /*2360*/  ISETP.NE.AND P2, PT, R6, RZ, PT ;  /* 0x000000ff0600720c */ /* 0x000fe40003f45270 */
[----:B------:R-:W-:Y:S01]  /*2370*/  ISETP.GE.AND P1, PT, R8, RZ, PT ;  /* 0x000000ff0800720c */ /* 0x000fe20003f26270 */
[----:B0-----:R-:W-:Y:S01]  /*2380*/  VIADD R11, R12, 0xffffffe ;  /* 0x0ffffffe0c0b7836 */ /* 0x001fe20000000000 */
[----:B------:R-:W-:-:S05]  /*2390*/  IABS R12, R4 ;  /* 0x00000004000c7213 */ /* 0x000fca0000000000 */
[----:B------:R-:W-:Y:S01]  /*23a0*/  @P0 VIADD R10, R10, 0x1 ;  /* 0x000000010a0a0836 */ /* 0x000fe20000000000 */
[----:B------:R-:W0:Y:S04]  /*23b0*/  F2I.FTZ.U32.TRUNC.NTZ R11, R11 ;  /* 0x0000000b000b7305 */ /* 0x000e28000021f000 */
[----:B------:R-:W-:-:S05]  /*23c0*/  MOV R8, R10 ;  /* 0x0000000a00087202 */ /* 0x000fca0000000f00 */
[----:B------:R-:W-:Y:S01]  /*23d0*/  @!P1 IMAD.MOV R8, RZ, RZ, -R8 ;  /* 0x000000ffff089224 */ /* 0x000fe200078e0a08 */
[----:B------:R-:W-:-:S05]  /*23e0*/  @!P2 LOP3.LUT R8, RZ, R6, RZ, 0x33, !PT ;  /* 0x00000006ff08a212 */ /* 0x000fca00078e33ff */
[----:B------:R-:W-:Y:S01]  /*23f0*/  IMAD.MOV R10, RZ, RZ, -R8 ;  /* 0x000000ffff0a7224 */ /* 0x000fe200078e0a08 */
[----:B0-----:R-:W-:-:S03]  /*2400*/  IADD3 R13, PT, PT, RZ, -R11, RZ ;  /* 0x8000000bff0d7210 */ /* 0x001fc60007ffe0ff */
[----:B------:R-:W-:Y:S02]  /*2410*/  IMAD R9, R6, R10, R9 ;  /* 0x0000000a06097224 */ /* 0x000fe400078e0209 */
[----:B------:R-:W-:Y:S02]  /*2420*/  HFMA2 R10, -RZ, RZ, 0, 0 ;  /* 0x00000000ff0a7431 */ /* 0x000fe400000001ff */
[----:B------:R-:W-:Y:S01]  /*2430*/  IMAD R13, R13, R2, RZ ;  /* 0x000000020d0d7224 */ /* 0x000fe200078e02ff */
[----:B------:R-:W-:-:S03]  /*2440*/  IABS R6, R9 ;  /* 0x0000000900067213 */ /* 0x000fc60000000000 */
[----:B------:R-:W-:Y:S01]  /*2450*/  IMAD.HI.U32 R10, R11, R13, R10 ;  /* 0x0000000d0b0a7227 */ /* 0x000fe200078e000a */
[----:B------:R-:W-:-:S03]  /*2460*/  MOV R11, R6 ;  /* 0x00000006000b7202 */ /* 0x000fc60000000f00 */
[----:B------:R-:W-:Y:S02]  /*2470*/  IMAD.MOV R13, RZ, RZ, -R12 ;  /* 0x000000ffff0d7224 */ /* 0x000fe400078e0a0c */
[----:B------:R-:W-:-:S04]  /*2480*/  IMAD.HI.U32 R10, R10, R11, RZ ;  /* 0x0000000b0a0a7227 */ /* 0x000fc800078e00ff */
[----:B------:R-:W-:Y:S02]  /*2490*/  IMAD.MOV.U32 R6, RZ, RZ, R14 ;  /* 0x000000ffff067224 */ /* 0x000fe400078e000e */
[----:B------:R-:W-:Y:S02]  /*24a0*/  IMAD R11, R10, R13, R11 ;  /* 0x0000000d0a0b7224 */ /* 0x000fe400078e020b */
[----:B------:R-:W0:Y:S03]  /*24b0*/  I2F.RP R12, R6 ;  /* 0x00000006000c7306 */ /* 0x000e260000209400 */
[----:B------:R-:W-:-:S05]  /*24c0*/  ISETP.GT.U32.AND P2, PT, R2, R11, PT ;  /* 0x0000000b0200720c */ /* 0x000fca0003f44070 */
[----:B0-----:R-:W0:Y:S08]  /*24d0*/  MUFU.RCP R12, R12 ;  /* 0x0000000c000c7308 */ /* 0x001e300000001000 */
[----:B------:R-:W-:Y:S02]  /*24e0*/  @!P2 IADD3 R11, PT, PT, R11, -R2, RZ ;  /* 0x800000020b0ba210 */ /* 0x000fe40007ffe0ff */
[----:B------:R-:W-:-:S02]  /*24f0*/  @!P2 IADD3 R10, PT, PT, R10, 0x1, RZ ;  /* 0x000000010a0aa810 */ /* 0x000fc40007ffe0ff */
[----:B------:R-:W-:Y:S02]  /*2500*/  ISETP.GE.U32.AND P0, PT, R11, R2, PT ;  /* 0x000000020b00720c */ /* 0x000fe40003f06070 */
[----:B------:R-:W-:Y:S02]  /*2510*/  LOP3.LUT R2, R9, R4, RZ, 0x3c, !PT ;  /* 0x0000000409027212 */ /* 0x000fe400078e3cff */
[----:B------:R-:W-:Y:S02]  /*2520*/  ISETP.NE.AND P2, PT, R4, RZ, PT ;  /* 0x000000ff0400720c */ /* 0x000fe40003f45270 */
[----:B------:R-:W-:Y:S01]  /*2530*/  ISETP.GE.AND P1, PT, R2, RZ, PT ;  /* 0x000000ff0200720c */ /* 0x000fe20003f26270 */
[----:B0-----:R-:W-:-:S06]  /*2540*/  VIADD R11, R12, 0xffffffe ;  /* 0x0ffffffe0c0b7836 */ /* 0x001fcc0000000000 */
[----:B------:R-:W-:Y:S01]  /*2550*/  @P0 VIADD R10, R10, 0x1 ;  /* 0x000000010a0a0836 */ /* 0x000fe20000000000 */
[----:B------:R-:W0:Y:S04]  /*2560*/  F2I.FTZ.U32.TRUNC.NTZ R11, R11 ;  /* 0x0000000b000b7305 */ /* 0x000e28000021f000 */
[----:B------:R-:W-:Y:S01]  /*2570*/  MOV R13, R10 ;  /* 0x0000000a000d7202 */ /* 0x000fe20000000f00 */
[----:B------:R-:W-:-:S04]  /*2580*/  IMAD.MOV.U32 R10, RZ, RZ, RZ ;  /* 0x000000ffff0a7224 */ /* 0x000fc800078e00ff */
[----:B------:R-:W-:Y:S01]  /*2590*/  @!P1 IMAD.MOV R13, RZ, RZ, -R13 ;  /* 0x000000ffff0d9224 */ /* 0x000fe200078e0a0d */
[----:B------:R-:W-:-:S05]  /*25a0*/  @!P2 LOP3.LUT R13, RZ, R4, RZ, 0x33, !PT ;  /* 0x00000004ff0da212 */ /* 0x000fca00078e33ff */
[----:B------:R-:W-:Y:S01]  /*25b0*/  IMAD.MOV R2, RZ, RZ, -R13 ;  /* 0x000000ffff027224 */ /* 0x000fe200078e0a0d */
[----:B0-----:R-:W-:-:S03]  /*25c0*/  IADD3 R15, PT, PT, RZ, -R11, RZ ;  /* 0x8000000bff0f7210 */ /* 0x001fc60007ffe0ff */
[----:B------:R-:W-:Y:S01]  /*25d0*/  IMAD R12, R4, R2, R9 ;  /* 0x00000002040c7224 */ /* 0x000fe200078e0209 */
[----:B------:R-:W-:Y:S01]  /*25e0*/  IABS R4, R5 ;  /* 0x0000000500047213 */ /* 0x000fe20000000000 */
[----:B------:R-:W-:-:S03]  /*25f0*/  IMAD R9, R15, R6, RZ ;  /* 0x000000060f097224 */ /* 0x000fc600078e02ff */
[----:B------:R-:W-:Y:S02]  /*2600*/  IABS R2, R12 ;  /* 0x0000000c00027213 */ /* 0x000fe40000000000 */
[----:B------:R-:W-:Y:S01]  /*2610*/  IADD3 R4, PT, PT, RZ, -R4, RZ ;  /* 0x80000004ff047210 */ /* 0x000fe20007ffe0ff */
[----:B------:R-:W-:Y:S01]  /*2620*/  IMAD.HI.U32 R10, R11, R9, R10 ;  /* 0x000000090b0a7227 */ /* 0x000fe200078e000a */
[----:B------:R-:W-:-:S03]  /*2630*/  MOV R9, R2 ;  /* 0x0000000200097202 */ /* 0x000fc60000000f00 */
[----:B------:R-:W-:Y:S01]  /*2640*/  IMAD.MOV.U32 R2, RZ, RZ, R4 ;  /* 0x000000ffff027224 */ /* 0x000fe200078e0004 */
[----:B------:R-:W-:Y:S01]  /*2650*/  LEA R4, R0, R1, 0x2 ;  /* 0x0000000100047211 */ /* 0x000fe200078e10ff */
[----:B------:R-:W-:Y:S01]  /*2660*/  IMAD.HI.U32 R10, R10, R9, RZ ;  /* 0x000000090a0a7227 */ /* 0x000fe200078e00ff */
[----:B------:R-:W-:-:S03]  /*2670*/  IADD3 R0, PT, PT, R0, 0x4, RZ ;  /* 0x0000000400007810 */ /* 0x000fc60007ffe0ff */
[----:B------:R-:W-:Y:S01]  /*2680*/  IMAD R9, R10, R2, R9 ;  /* 0x000000020a097224 */ /* 0x000fe200078e0209 */
[----:B------:R-:W-:Y:S01]  /*2690*/  LOP3.LUT R2, R12, R5, RZ, 0x3c, !PT ;  /* 0x000000050c027212 */ /* 0x000fe200078e3cff */
[----:B------:R0:W-:Y:S03]  /*26a0*/  STL [R4], R7 ;  /* 0x0000000704007387 */ /* 0x0001e60000100800 */
[----:B------:R-:W-:Y:S01]  /*26b0*/  ISETP.GT.U32.AND P2, PT, R6, R9, PT ;  /* 0x000000090600720c */ /* 0x000fe20003f44070 */
[----:B------:R0:W-:Y:S01]  /*26c0*/  STL [R4+0x4], R8 ;  /* 0x0000040804007387 */ /* 0x0001e20000100800 */
[----:B------:R-:W-:-:S03]  /*26d0*/  ISETP.GE.AND P1, PT, R2, RZ, PT ;  /* 0x000000ff0200720c */ /* 0x000fc60003f26270 */
[----:B------:R0:W-:Y:S08]  /*26e0*/  STL [R4+0x8], R13 ;  /* 0x0000080d04007387 */ /* 0x0001f00000100800 */
[----:B------:R-:W-:Y:S01]  /*26f0*/  @!P2 IADD3 R9, PT, PT, R9, -R6, RZ ;  /* 0x800000060909a210 */ /* 0x000fe20007ffe0ff */
[----:B------:R-:W-:Y:S01]  /*2700*/  @!P2 VIADD R10, R10, 0x1 ;  /* 0x000000010a0aa836 */ /* 0x000fe20000000000 */
[----:B------:R-:W-:-:S02]  /*2710*/  ISETP.NE.AND P2, PT, R5, RZ, PT ;  /* 0x000000ff0500720c */ /* 0x000fc40003f45270 */
[----:B------:R-:W-:-:S13]  /*2720*/  ISETP.GE.U32.AND P0, PT, R9, R6, PT ;  /* 0x000000060900720c */ /* 0x000fda0003f06070 */
[----:B------:R-:W-:-:S05]  /*2730*/  @P0 IADD3 R10, PT, PT, R10, 0x1, RZ ;  /* 0x000000010a0a0810 */ /* 0x000fca0007ffe0ff */
[----:B------:R-:W-:Y:S01]  /*2740*/  @!P1 IMAD.MOV R10, RZ, RZ, -R10 ;  /* 0x000000ffff0a9224 */ /* 0x000fe200078e0a0a */
[----:B------:R-:W-:-:S05]  /*2750*/  @!P2 LOP3.LUT R10, RZ, R5, RZ, 0x33, !PT ;  /* 0x00000005ff0aa212 */ /* 0x000fca00078e33ff */
[----:B------:R0:W-:Y:S01]  /*2760*/  STL [R4+0xc], R10 ;  /* 0x00000c0a04007387 */ /* 0x0001e20000100800 */
[----:B------:R-:W-:-:S04]  /*2770*/  IMAD.MOV R2, RZ, RZ, -R10 ;  /* 0x000000ffff027224 */ /* 0x000fc800078e0a0a */
[----:B------:R-:W-:-:S07]  /*2780*/  IMAD R2, R5, R2, R12 ;  /* 0x0000000205027224 */ /* 0x000fce00078e020c */
.L_x_4:
[----:B------:R-:W-:Y:S05]  /*2790*/  BRA.U !UP2, `(.L_x_3) ;  /* 0x000000050a847547 */ /* 0x000fea000b800000 */
[----:B------:R-:W-:Y:S02]  /*27a0*/  UISETP.NE.AND UP1, UPT, UR5, 0x1, UPT ;  /* 0x000000010500788c */ /* 0x000fe4000bf25270 */
[----:B------:R-:W-:-:S04]  /*27b0*/  ULOP3.LUT UR4, UR4, 0x1, URZ, 0xc0, !UPT ;  /* 0x0000000104047892 */ /* 0x000fc8000f8ec0ff */
[----:B------:R-:W-:-:S03]  /*27c0*/  UISETP.NE.U32.AND UP2, UPT, UR4, 0x1, UPT ;  /* 0x000000010400788c */ /* 0x000fc6000bf45070 */
[----:B------:R-:W-:Y:S08]  /*27d0*/  BRA.U !UP1, `(.L_x_5) ;  /* 0x0000000109fc7547 */ /* 0x000ff0000b800000 */
[----:B0-----:R-:W0:Y:S02]  /*27e0*/  LDC.64 R4, c[0x0][0x3a0] ;  /* 0x0000e800ff047b82 */ /* 0x001e240000000a00 */
[----:B0-----:R-:W-:-:S05]  /*27f0*/  IMAD.WIDE.U32 R6, R0, 0x4, R4 ;  /* 0x0000000400067825 */ /* 0x001fca00078e0004 */
[----:B------:R-:W2:Y:S04]  /*2800*/  LDG.E R5, desc[UR12][R6.64] ;  /* 0x0000000c06057981 */ /* 0x000ea8000c1e1900 */
[----:B------:R0:W3:Y:S01]  /*2810*/  LDG.E R4, desc[UR12][R6.64+0x4] ;  /* 0x0000040c06047981 */ /* 0x0000e2000c1e1900 */
[-C--:B--2---:R-:W-:Y:S02]  /*2820*/  IABS R11, R5.reuse ;  /* 0x00000005000b7213 */ /* 0x084fe40000000000 */
[----:B0-----:R-:W-:Y:S02]  /*2830*/  IABS R6, R5 ;  /* 0x0000000500067213 */ /* 0x001fe40000000000 */
[----:B------:R-:W0:Y:S01]  /*2840*/  I2F.RP R10, R11 ;  /* 0x0000000b000a7306 */ /* 0x000e220000209400 */
[----:B---3--:R-:W-:-:S07]  /*2850*/  IABS R7, R4 ;  /* 0x0000000400077213 */ /* 0x008fce0000000000 */
[----:B0-----:R-:W0:Y:S02]  /*2860*/  MUFU.RCP R10, R10 ;  /* 0x0000000a000a7308 */ /* 0x001e240000001000 */
[----:B0-----:R-:W-:-:S06]  /*2870*/  VIADD R8, R10, 0xffffffe ;  /* 0x0ffffffe0a087836 */ /* 0x001fcc0000000000 */
[----:B------:R0:W1:Y:S02]  /*2880*/  F2I.FTZ.U32.TRUNC.NTZ R9, R8 ;  /* 0x0000000800097305 */ /* 0x000064000021f000 */
[----:B0-----:R-:W-:Y:S01]  /*2890*/  IMAD.MOV.U32 R8, RZ, RZ, RZ ;  /* 0x000000ffff087224 */ /* 0x001fe200078e00ff */
[----:B-1----:R-:W-:-:S05]  /*28a0*/  IADD3 R12, PT, PT, RZ, -R9, RZ ;  /* 0x80000009ff0c7210 */ /* 0x002fca0007ffe0ff */
[----:B------:R-:W-:Y:S01]  /*28b0*/  IMAD R13, R12, R11, RZ ;  /* 0x0000000b0c0d7224 */ /* 0x000fe200078e02ff */
[----:B------:R-:W-:-:S03]  /*28c0*/  IABS R12, R2 ;  /* 0x00000002000c7213 */ /* 0x000fc60000000000 */
[----:B------:R-:W-:Y:S01]  /*28d0*/  IMAD.HI.U32 R9, R9, R13, R8 ;  /* 0x0000000d09097227 */ /* 0x000fe200078e0008 */
[----:B------:R-:W-:-:S03]  /*28e0*/  IADD3 R8, PT, PT, RZ, -R6, RZ ;  /* 0x80000006ff087210 */ /* 0x000fc60007ffe0ff */
[----:B------:R-:W-:Y:S02]  /*28f0*/  IMAD.MOV.U32 R6, RZ, RZ, R7 ;  /* 0x000000ffff067224 */ /* 0x000fe400078e0007 */
        /* <DEDUP_REMOVED lines=11> */
[----:B0-----:R-:W-:-:S04]  /*29b0*/  VIADD R8, R10, 0xffffffe ;  /* 0x0ffffffe0a087836 */ /* 0x001fc80000000000 */
[----:B------:R0:W1:Y:S02]  /*29c0*/  F2I.FTZ.U32.TRUNC.NTZ R9, R8 ;  /* 0x0000000800097305 */ /* 0x000064000021f000 */
[----:B------:R-:W-:-:S06]  /*29d0*/  @P0 VIADD R7, R7, 0x1 ;  /* 0x0000000107070836 */ /* 0x000fcc0000000000 */
[----:B------:R-:W-:Y:S02]  /*29e0*/  @!P1 IADD3 R7, PT, PT, -R7, RZ, RZ ;  /* 0x000000ff07079210 */ /* 0x000fe40007ffe1ff */
[----:B------:R-:W-:Y:S01]  /*29f0*/  @!P2 LOP3.LUT R7, RZ, R5, RZ, 0x33, !PT ;  /* 0x00000005ff07a212 */ /* 0x000fe200078e33ff */
[----:B0-----:R-:W-:-:S03]  /*2a00*/  HFMA2 R8, -RZ, RZ, 0, 0 ;  /* 0x00000000ff087431 */ /* 0x001fc600000001ff */
[----:B------:R-:W-:Y:S01]  /*2a10*/  IADD3 R10, PT, PT, -R7, RZ, RZ ;  /* 0x000000ff070a7210 */ /* 0x000fe20007ffe1ff */
[----:B-1----:R-:W-:-:S04]  /*2a20*/  IMAD.MOV R13, RZ, RZ, -R9 ;  /* 0x000000ffff0d7224 */ /* 0x002fc800078e0a09 */
[----:B------:R-:W-:Y:S01]  /*2a30*/  IMAD R11, R5, R10, R2 ;  /* 0x0000000a050b7224 */ /* 0x000fe200078e0202 */
[----:B------:R-:W-:Y:S01]  /*2a40*/  IABS R10, R4 ;  /* 0x00000004000a7213 */ /* 0x000fe20000000000 */
[----:B------:R-:W-:-:S03]  /*2a50*/  IMAD R5, R13, R6, RZ ;  /* 0x000000060d057224 */ /* 0x000fc600078e02ff */
[----:B------:R-:W-:Y:S01]  /*2a60*/  IABS R2, R11 ;  /* 0x0000000b00027213 */ /* 0x000fe20000000000 */
[----:B------:R-:W-:Y:S02]  /*2a70*/  IMAD.MOV R10, RZ, RZ, -R10 ;  /* 0x000000ffff0a7224 */ /* 0x000fe400078e0a0a */
[----:B------:R-:W-:-:S04]  /*2a80*/  IMAD.HI.U32 R8, R9, R5, R8 ;  /* 0x0000000509087227 */ /* 0x000fc800078e0008 */
[----:B------:R-:W-:Y:S01]  /*2a90*/  IMAD.MOV.U32 R5, RZ, RZ, R2 ;  /* 0x000000ffff057224 */ /* 0x000fe200078e0002 */
[----:B------:R-:W-:-:S03]  /*2aa0*/  MOV R2, R10 ;  /* 0x0000000a00027202 */ /* 0x000fc60000000f00 */
[----:B------:R-:W-:-:S04]  /*2ab0*/  IMAD.HI.U32 R8, R8, R5, RZ ;  /* 0x0000000508087227 */ /* 0x000fc800078e00ff */
[----:B------:R-:W-:Y:S01]  /*2ac0*/  IMAD R5, R8, R2, R5 ;  /* 0x0000000208057224 */ /* 0x000fe200078e0205 */
[----:B------:R-:W-:-:S04]  /*2ad0*/  LOP3.LUT R2, R11, R4, RZ, 0x3c, !PT ;  /* 0x000000040b027212 */ /* 0x000fc800078e3cff */
[----:B------:R-:W-:Y:S02]  /*2ae0*/  ISETP.GT.U32.AND P2, PT, R6, R5, PT ;  /* 0x000000050600720c */ /* 0x000fe40003f44070 */
[----:B------:R-:W-:-:S11]  /*2af0*/  ISETP.GE.AND P1, PT, R2, RZ, PT ;  /* 0x000000ff0200720c */ /* 0x000fd60003f26270 */
[----:B------:R-:W-:Y:S01]  /*2b00*/  @!P2 IMAD.IADD R5, R5, 0x1, -R6 ;  /* 0x000000010505a824 */ /* 0x000fe200078e0a06 */
[----:B------:R-:W-:Y:S02]  /*2b10*/  @!P2 IADD3 R8, PT, PT, R8, 0x1, RZ ;  /* 0x000000010808a810 */ /* 0x000fe40007ffe0ff */
[----:B------:R-:W-:Y:S02]  /*2b20*/  ISETP.NE.AND P2, PT, R4, RZ, PT ;  /* 0x000000ff0400720c */ /* 0x000fe40003f45270 */
[----:B------:R-:W-:Y:S01]  /*2b30*/  ISETP.GE.U32.AND P0, PT, R5, R6, PT ;  /* 0x000000060500720c */ /* 0x000fe20003f06070 */
[C---:B------:R-:W-:Y:S02]  /*2b40*/  IMAD R6, R0.reuse, 0x4, R1 ;  /* 0x0000000400067824 */ /* 0x040fe400078e0201 */
[----:B------:R-:W-:-:S03]  /*2b50*/  VIADD R0, R0, 0x2 ;  /* 0x0000000200007836 */ /* 0x000fc60000000000 */
[----:B------:R1:W-:Y:S07]  /*2b60*/  STL [R6], R7 ;  /* 0x0000000706007387 */ /* 0x0003ee0000100800 */
[----:B------:R-:W-:-:S05]  /*2b70*/  @P0 VIADD R8, R8, 0x1 ;  /* 0x0000000108080836 */ /* 0x000fca0000000000 */
[----:B------:R-:W-:Y:S02]  /*2b80*/  @!P1 IADD3 R8, PT, PT, -R8, RZ, RZ ;  /* 0x000000ff08089210 */ /* 0x000fe40007ffe1ff */
[----:B------:R-:W-:-:S04]  /*2b90*/  @!P2 LOP3.LUT R8, RZ, R4, RZ, 0x33, !PT ;  /* 0x00000004ff08a212 */ /* 0x000fc800078e33ff */
[----:B------:R-:W-:Y:S01]  /*2ba0*/  IADD3 R5, PT, PT, -R8, RZ, RZ ;  /* 0x000000ff08057210 */ /* 0x000fe20007ffe1ff */
[----:B------:R1:W-:Y:S04]  /*2bb0*/  STL [R6+0x4], R8 ;  /* 0x0000040806007387 */ /* 0x0003e80000100800 */
[----:B------:R-:W-:-:S07]  /*2bc0*/  IMAD R2, R4, R5, R11 ;  /* 0x0000000504027224 */ /* 0x000fce00078e020b */
.L_x_5:
[----:B------:R-:W-:Y:S05]  /*2bd0*/  BRA.U UP2, `(.L_x_3) ;  /* 0x0000000102747547 */ /* 0x000fea000b800000 */
[----:B0-----:R-:W0:Y:S02]  /*2be0*/  LDC.64 R4, c[0x0][0x3a0] ;  /* 0x0000e800ff047b82 */ /* 0x001e240000000a00 */
[----:B0-----:R-:W-:-:S05]  /*2bf0*/  IMAD.WIDE.U32 R4, R0, 0x4, R4 ;  /* 0x0000000400047825 */ /* 0x001fca00078e0004 */
[----:B------:R0:W2:Y:S01]  /*2c00*/  LDG.E R13, desc[UR12][R4.64] ;  /* 0x0000000c040d7981 */ /* 0x0000a2000c1e1900 */
[----:B------:R-:W-:Y:S02]  /*2c10*/  LEA R0, R0, R1, 0x2 ;  /* 0x0000000100007211 */ /* 0x000fe400078e10ff */
[----:B0-----:R-:W-:Y:S02]  /*2c20*/  IABS R4, R2 ;  /* 0x0000000200047213 */ /* 0x001fe40000000000 */
[-C--:B--2---:R-:W-:Y:S02]  /*2c30*/  IABS R9, R13.reuse ;  /* 0x0000000d00097213 */ /* 0x084fe40000000000 */
[-C--:B------:R-:W-:Y:S02]  /*2c40*/  IABS R5, R13.reuse ;  /* 0x0000000d00057213 */ /* 0x080fe40000000000 */
[----:B-1----:R-:W0:Y:S01]  /*2c50*/  I2F.RP R8, R9 ;  /* 0x0000000900087306 */ /* 0x002e220000209400 */
[----:B------:R-:W-:-:S02]  /*2c60*/  LOP3.LUT R2, R2, R13, RZ, 0x3c, !PT ;  /* 0x0000000d02027212 */ /* 0x000fc400078e3cff */
[----:B------:R-:W-:Y:S02]  /*2c70*/  IMAD.MOV R5, RZ, RZ, -R5 ;  /* 0x000000ffff057224 */ /* 0x000fe400078e0a05 */
[----:B------:R-:W-:-:S03]  /*2c80*/  ISETP.GE.AND P1, PT, R2, RZ, PT ;  /* 0x000000ff0200720c */ /* 0x000fc60003f26270 */
[----:B0-----:R-:W0:Y:S02]  /*2c90*/  MUFU.RCP R8, R8 ;  /* 0x0000000800087308 */ /* 0x001e240000001000 */
[----:B0-----:R-:W-:-:S06]  /*2ca0*/  IADD3 R6, PT, PT, R8, 0xffffffe, RZ ;  /* 0x0ffffffe08067810 */ /* 0x001fcc0007ffe0ff */
[----:B------:R0:W1:Y:S02]  /*2cb0*/  F2I.FTZ.U32.TRUNC.NTZ R7, R6 ;  /* 0x0000000600077305 */ /* 0x000064000021f000 */
[----:B0-----:R-:W-:Y:S02]  /*2cc0*/  HFMA2 R6, -RZ, RZ, 0, 0 ;  /* 0x00000000ff067431 */ /* 0x001fe400000001ff */
[----:B-1----:R-:W-:-:S04]  /*2cd0*/  IMAD.MOV R10, RZ, RZ, -R7 ;  /* 0x000000ffff0a7224 */ /* 0x002fc800078e0a07 */
[----:B------:R-:W-:-:S04]  /*2ce0*/  IMAD R11, R10, R9, RZ ;  /* 0x000000090a0b7224 */ /* 0x000fc800078e02ff */
[----:B------:R-:W-:-:S06]  /*2cf0*/  IMAD.HI.U32 R7, R7, R11, R6 ;  /* 0x0000000b07077227 */ /* 0x000fcc00078e0006 */
[----:B------:R-:W-:-:S04]  /*2d00*/  IMAD.HI.U32 R7, R7, R4, RZ ;  /* 0x0000000407077227 */ /* 0x000fc800078e00ff */
[----:B------:R-:W-:-:S05]  /*2d10*/  IMAD R4, R7, R5, R4 ;  /* 0x0000000507047224 */ /* 0x000fca00078e0204 */
[----:B------:R-:W-:-:S13]  /*2d20*/  ISETP.GT.U32.AND P2, PT, R9, R4, PT ;  /* 0x000000040900720c */ /* 0x000fda0003f44070 */
[-C--:B------:R-:W-:Y:S01]  /*2d30*/  @!P2 IADD3 R4, PT, PT, R4, -R9.reuse, RZ ;  /* 0x800000090404a210 */ /* 0x080fe20007ffe0ff */
[----:B------:R-:W-:Y:S01]  /*2d40*/  @!P2 VIADD R7, R7, 0x1 ;  /* 0x000000010707a836 */ /* 0x000fe20000000000 */
[----:B------:R-:W-:Y:S02]  /*2d50*/  ISETP.NE.AND P2, PT, R13, RZ, PT ;  /* 0x000000ff0d00720c */ /* 0x000fe40003f45270 */
[----:B------:R-:W-:-:S13]  /*2d60*/  ISETP.GE.U32.AND P0, PT, R4, R9, PT ;  /* 0x000000090400720c */ /* 0x000fda0003f06070 */
[----:B------:R-:W-:-:S05]  /*2d70*/  @P0 IADD3 R7, PT, PT, R7, 0x1, RZ ;  /* 0x0000000107070810 */ /* 0x000fca0007ffe0ff */
[----:B------:R-:W-:Y:S01]  /*2d80*/  @!P1 IMAD.MOV R7, RZ, RZ, -R7 ;  /* 0x000000ffff079224 */ /* 0x000fe200078e0a07 */
[----:B------:R-:W-:-:S05]  /*2d90*/  @!P2 LOP3.LUT R7, RZ, R13, RZ, 0x33, !PT ;  /* 0x0000000dff07a212 */ /* 0x000fca00078e33ff */
[----:B------:R2:W-:Y:S02]  /*2da0*/  STL [R0], R7 ;  /* 0x0000000700007387 */ /* 0x0005e40000100800 */
.L_x_3:
[----:B------:R-:W3:Y:S01]  /*2db0*/  LDCU UR6, c[0x0][0x394] ;  /* 0x00007280ff0677ac */ /* 0x000ee20008000800 */
[----:B------:R-:W-:Y:S01]  /*2dc0*/  IMAD.MOV.U32 R2, RZ, RZ, RZ ;  /* 0x000000ffff027224 */ /* 0x000fe200078e00ff */
[----:B---3--:R-:W-:Y:S02]  /*2dd0*/  UISETP.GE.U32.AND UP2, UPT, UR6, 0x10, UPT ;  /* 0x000000100600788c */ /* 0x008fe4000bf46070 */
[----:B------:R-:W-:-:S04]  /*2de0*/  ULOP3.LUT UR7, UR6, 0xf, URZ, 0xc0, !UPT ;  /* 0x0000000f06077892 */ /* 0x000fc8000f8ec0ff */
[----:B------:R-:W-:-:S03]  /*2df0*/  UISETP.NE.AND UP1, UPT, UR7, URZ, UPT ;  /* 0x000000ff0700728c */ /* 0x000fc6000bf25270 */
[----:B------:R-:W-:Y:S08]  /*2e00*/  BRA.U !UP2, `(.L_x_6) ;  /* 0x000000050a0c7547 */ /* 0x000ff0000b800000 */
[----:B------:R-:W3:Y:S01]  /*2e10*/  LDCU.64 UR4, c[0x0][0x3a8] ;  /* 0x00007500ff0477ac */ /* 0x000ee20008000a00 */
[----:B--2---:R-:W-:Y:S01]  /*2e20*/  IADD3 R0, PT, PT, R1, 0x40, RZ ;  /* 0x0000004001007810 */ /* 0x004fe20007ffe0ff */
[----:B------:R-:W-:-:S04]  /*2e30*/  ULOP3.LUT UR9, UR6, 0x7ffffff0, URZ, 0xc0, !UPT ;  /* 0x7ffffff006097892 */ /* 0x000fc8000f8ec0ff */
[----:B------:R-:W-:Y:S02]  /*2e40*/  UIADD3 UR10, UPT, UPT, -UR9, URZ, URZ ;  /* 0x000000ff090a7290 */ /* 0x000fe4000fffe1ff */
[----:B------:R-:W-:Y:S01]  /*2e50*/  IMAD.U32 R2, RZ, RZ, UR9 ;  /* 0x00000009ff027e24 */ /* 0x000fe2000f8e00ff */
[----:B---3--:R-:W-:-:S04]  /*2e60*/  UIADD3 UR4, UP3, UPT, UR4, 0x20, URZ ;  /* 0x0000002004047890 */ /* 0x008fc8000ff7e0ff */
[----:B------:R-:W-:Y:S02]  /*2e70*/  UIADD3.X UR5, UPT, UPT, URZ, UR5, URZ, UP3, !UPT ;  /* 0x00000005ff057290 */ /* 0x000fe40009ffe4ff */
[----:B0-----:R-:W-:-:S04]  /*2e80*/  MOV R4, UR4 ;  /* 0x0000000400047c02 */ /* 0x001fc80008000f00 */
[----:B------:R-:W-:-:S07]  /*2e90*/  IMAD.U32 R5, RZ, RZ, UR5 ;  /* 0x00000005ff057e24 */ /* 0x000fce000f8e00ff */
.L_x_7:
[----:B-1----:R-:W2:Y:S04]  /*2ea0*/  LDG.E R8, desc[UR12][R4.64+-0x1c] ;  /* 0xffffe40c04087981 */ /* 0x002ea8000c1e1900 */
[----:B------:R-:W3:Y:S04]  /*2eb0*/  LDG.E R10, desc[UR12][R4.64+-0x18] ;  /* 0xffffe80c040a7981 */ /* 0x000ee8000c1e1900 */
[----:B------:R-:W4:Y:S04]  /*2ec0*/  LDG.E R12, desc[UR12][R4.64+-0x14] ;  /* 0xffffec0c040c7981 */ /* 0x000f28000c1e1900 */
[----:B------:R-:W5:Y:S04]  /*2ed0*/  LDG.E R6, desc[UR12][R4.64+-0x20] ;  /* 0xffffe00c04067981 */ /* 0x000f68000c1e1900 */
[----:B------:R-:W5:Y:S04]  /*2ee0*/  LDG.E R14, desc[UR12][R4.64+-0x10] ;  /* 0xfffff00c040e7981 */ /* 0x000f68000c1e1900 */
[----:B------:R-:W5:Y:S04]  /*2ef0*/  LDG.E R16, desc[UR12][R4.64+-0xc] ;  /* 0xfffff40c04107981 */ /* 0x000f68000c1e1900 */
[----:B------:R-:W5:Y:S04]  /*2f00*/  LDG.E R18, desc[UR12][R4.64+-0x8] ;  /* 0xfffff80c04127981 */ /* 0x000f68000c1e1900 */
[----:B------:R-:W5:Y:S04]  /*2f10*/  LDG.E R20, desc[UR12][R4.64+-0x4] ;  /* 0xfffffc0c04147981 */ /* 0x000f68000c1e1900 */
[----:B------:R-:W5:Y:S04]  /*2f20*/  LDG.E R22, desc[UR12][R4.64+0x10] ;  /* 0x0000100c04167981 */ /* 0x000f68000c1e1900 */
[----:B------:R-:W5:Y:S04]  /*2f30*/  LDG.E R24, desc[UR12][R4.64+0x14] ;  /* 0x0000140c04187981 */ /* 0x000f68000c1e1900 */
[----:B------:R-:W5:Y:S01]  /*2f40*/  LDG.E R26, desc[UR12][R4.64+0x18] ;  /* 0x0000180c041a7981 */ /* 0x000f62000c1e1900 */
[----:B--2---:R-:W-:Y:S01]  /*2f50*/  IMAD R9, R8, 0x4, R1 ;  /* 0x0000000408097824 */ /* 0x004fe200078e0201 */
[----:B---3--:R-:W-:-:S05]  /*2f60*/  LEA R10, R10, R1, 0x2 ;  /* 0x000000010a0a7211 */ /* 0x008fca00078e10ff */
[----:B------:R-:W2:Y:S01]  /*2f70*/  LDL R9, [R9] ;  /* 0x0000000009097983 */ /* 0x000ea20000100800 */
[----:B----4-:R-:W-:-:S03]  /*2f80*/  IMAD R11, R12, 0x4, R1 ;  /* 0x000000040c0b7824 */ /* 0x010fc600078e0201 */
[----:B------:R-:W2:Y:S01]  /*2f90*/  LDL R10, [R10] ;  /* 0x000000000a0a7983 */ /* 0x000ea20000100800 */
[----:B-----5:R-:W-:-:S03]  /*2fa0*/  LEA R6, R6, R1, 0x2 ;  /* 0x0000000106067211 */ /* 0x020fc600078e10ff */
[----:B------:R-:W2:Y:S04]  /*2fb0*/  LDL R11, [R11] ;  /* 0x000000000b0b7983 */ /* 0x000ea80000100800 */
[----:B------:R-:W2:Y:S01]  /*2fc0*/  LDL R8, [R6] ;  /* 0x0000000006087983 */ /* 0x000ea20000100800 */
[-C--:B------:R-:W-:Y:S01]  /*2fd0*/  LEA R12, R14, R1.reuse, 0x2 ;  /* 0x000000010e0c7211 */ /* 0x080fe200078e10ff */
[----:B------:R-:W-:Y:S02]  /*2fe0*/  IMAD R13, R16, 0x4, R1 ;  /* 0x00000004100d7824 */ /* 0x000fe400078e0201 */
[----:B------:R-:W3:Y:S01]  /*2ff0*/  LDG.E R16, desc[UR12][R4.64+0x4] ;  /* 0x0000040c04107981 */ /* 0x000ee2000c1e1900 */
[----:B------:R-:W-:-:S03]  /*3000*/  LEA R14, R18, R1, 0x2 ;  /* 0x00000001120e7211 */ /* 0x000fc600078e10ff */
[----:B------:R-:W4:Y:S01]  /*3010*/  LDG.E R18, desc[UR12][R4.64+0x8] ;  /* 0x0000080c04127981 */ /* 0x000f22000c1e1900 */
[----:B------:R-:W-:-:S03]  /*3020*/  IMAD R15, R20, 0x4, R1 ;  /* 0x00000004140f7824 */ /* 0x000fc600078e0201 */
[----:B------:R-:W5:Y:S04]  /*3030*/  LDG.E R20, desc[UR12][R4.64+0xc] ;  /* 0x00000c0c04147981 */ /* 0x000f68000c1e1900 */
[----:B------:R-:W5:Y:S04]  /*3040*/  LDG.E R6, desc[UR12][R4.64] ;  /* 0x0000000c04067981 */ /* 0x000f68000c1e1900 */
[----:B--2---:R3:W-:Y:S04]  /*3050*/  STL.128 [R0+-0x20], R8 ;  /* 0xffffe00800007387 */ /* 0x0047e80000100c00 */
[----:B------:R-:W2:Y:S04]  /*3060*/  LDL R12, [R12] ;  /* 0x000000000c0c7983 */ /* 0x000ea80000100800 */
[----:B------:R-:W2:Y:S04]  /*3070*/  LDL R13, [R13] ;  /* 0x000000000d0d7983 */ /* 0x000ea80000100800 */
[----:B------:R-:W2:Y:S04]  /*3080*/  LDL R14, [R14] ;  /* 0x000000000e0e7983 */ /* 0x000ea80000100800 */
[----:B------:R-:W2:Y:S01]  /*3090*/  LDL R15, [R15] ;  /* 0x000000000f0f7983 */ /* 0x000ea20000100800 */
[--C-:B---3--:R-:W-:Y:S01]  /*30a0*/  IMAD R9, R16, 0x4, R1.reuse ;  /* 0x0000000410097824 */ /* 0x108fe200078e0201 */
[-C--:B----4-:R-:W-:Y:S01]  /*30b0*/  LEA R10, R18, R1.reuse, 0x2 ;  /* 0x00000001120a7211 */ /* 0x090fe200078e10ff */
[--C-:B-----5:R-:W-:Y:S01]  /*30c0*/  IMAD R11, R20, 0x4, R1.reuse ;  /* 0x00000004140b7824 */ /* 0x120fe200078e0201 */
[-C--:B------:R-:W-:Y:S01]  /*30d0*/  LEA R6, R6, R1.reuse, 0x2 ;  /* 0x0000000106067211 */ /* 0x080fe200078e10ff */
[----:B------:R-:W3:Y:S04]  /*30e0*/  LDG.E R16, desc[UR12][R4.64+0x1c] ;  /* 0x00001c0c04107981 */ /* 0x000ee8000c1e1900 */
[----:B--2---:R0:W-:Y:S04]  /*30f0*/  STL.128 [R0+-0x10], R12 ;  /* 0xfffff00c00007387 */ /* 0x0041e80000100c00 */
[----:B------:R-:W2:Y:S04]  /*3100*/  LDL R8, [R6] ;  /* 0x0000000006087983 */ /* 0x000ea80000100800 */
[----:B------:R-:W2:Y:S04]  /*3110*/  LDL R9, [R9] ;  /* 0x0000000009097983 */ /* 0x000ea80000100800 */
[----:B------:R-:W2:Y:S04]  /*3120*/  LDL R10, [R10] ;  /* 0x000000000a0a7983 */ /* 0x000ea80000100800 */
[----:B------:R-:W2:Y:S01]  /*3130*/  LDL R11, [R11] ;  /* 0x000000000b0b7983 */ /* 0x000ea20000100800 */
[-C--:B0-----:R-:W-:Y:S01]  /*3140*/  LEA R12, R22, R1.reuse, 0x2 ;  /* 0x00000001160c7211 */ /* 0x081fe200078e10ff */
[--C-:B------:R-:W-:Y:S01]  /*3150*/  IMAD R13, R24, 0x4, R1.reuse ;  /* 0x00000004180d7824 */ /* 0x100fe200078e0201 */
[----:B------:R-:W-:Y:S01]  /*3160*/  LEA R14, R26, R1, 0x2 ;  /* 0x000000011a0e7211 */ /* 0x000fe200078e10ff */
[----:B---3--:R-:W-:Y:S01]  /*3170*/  IMAD R15, R16, 0x4, R1 ;  /* 0x00000004100f7824 */ /* 0x008fe200078e0201 */
[----:B------:R-:W-:-:S04]  /*3180*/  UIADD3 UR10, UPT, UPT, UR10, 0x10, URZ ;  /* 0x000000100a0a7890 */ /* 0x000fc8000fffe0ff */
[----:B------:R-:W-:Y:S01]  /*3190*/  UISETP.NE.AND UP3, UPT, UR10, URZ, UPT ;  /* 0x000000ff0a00728c */ /* 0x000fe2000bf65270 */
[----:B--2---:R-:W-:Y:S04]  /*31a0*/  STL.128 [R0], R8 ;  /* 0x0000000800007387 */ /* 0x004fe80000100c00 */
[----:B------:R-:W2:Y:S04]  /*31b0*/  LDL R12, [R12] ;  /* 0x000000000c0c7983 */ /* 0x000ea80000100800 */
[----:B------:R-:W2:Y:S04]  /*31c0*/  LDL R13, [R13] ;  /* 0x000000000d0d7983 */ /* 0x000ea80000100800 */
[----:B------:R-:W2:Y:S04]  /*31d0*/  LDL R14, [R14] ;  /* 0x000000000e0e7983 */ /* 0x000ea80000100800 */
[----:B------:R-:W2:Y:S01]  /*31e0*/  LDL R15, [R15] ;  /* 0x000000000f0f7983 */ /* 0x000ea20000100800 */
[----:B------:R-:W-:-:S04]  /*31f0*/  IADD3 R4, P0, PT, R4, 0x40, RZ ;  /* 0x0000004004047810 */ /* 0x000fc80007f1e0ff */
[----:B------:R-:W-:Y:S01]  /*3200*/  IADD3.X R5, PT, PT, RZ, R5, RZ, P0, !PT ;  /* 0x00000005ff057210 */ /* 0x000fe200007fe4ff */
[----:B--2---:R0:W-:Y:S02]  /*3210*/  STL.128 [R0+0x10], R12 ;  /* 0x0000100c00007387 */ /* 0x0041e40000100c00 */
[----:B0-----:R-:W-:Y:S01]  /*3220*/  VIADD R0, R0, 0x40 ;  /* 0x0000004000007836 */ /* 0x001fe20000000000 */
[----:B------:R-:W-:Y:S06]  /*3230*/  BRA.U UP3, `(.L_x_7) ;  /* 0xfffffffd03187547 */ /* 0x000fec000b83ffff */
.L_x_6:
[----:B--2---:R-:W-:Y:S01]  /*3240*/  IADD3 R0, PT, PT, R1, 0x20, RZ ;  /* 0x0000002001007810 */ /* 0x004fe20007ffe0ff */
[----:B------:R-:W-:Y:S06]  /*3250*/  BRA.U !UP1, `(.L_x_8) ;  /* 0x0000000509387547 */ /* 0x000fec000b800000 */
[----:B------:R-:W-:-:S09]  /*3260*/  UISETP.GE.U32.AND UP3, UPT, UR7, 0x8, UPT ;  /* 0x000000080700788c */ /* 0x000fd2000bf66070 */
[----:B------:R-:W-:Y:S05]  /*3270*/  BRA.U !UP3, `(.L_x_9) ;  /* 0x000000010b907547 */ /* 0x000fea000b800000 */
[----:B0-----:R-:W0:Y:S02]  /*3280*/  LDC.64 R4, c[0x0][0x3a8] ;  /* 0x0000ea00ff047b82 */ /* 0x001e240000000a00 */
[----:B0-----:R-:W-:-:S05]  /*3290*/  IMAD.WIDE.U32 R4, R2, 0x4, R4 ;  /* 0x0000000402047825 */ /* 0x001fca00078e0004 */
[----:B-1----:R-:W2:Y:S04]  /*32a0*/  LDG.E R6, desc[UR12][R4.64] ;  /* 0x0000000c04067981 */ /* 0x002ea8000c1e1900 */
[----:B------:R-:W3:Y:S01]  /*32b0*/  LDG.E R8, desc[UR12][R4.64+0x4] ;  /* 0x0000040c04087981 */ /* 0x000ee2000c1e1900 */
[----:B------:R-:W-:-:S03]  /*32c0*/  LEA R7, R2, R1, 0x2 ;  /* 0x0000000102077211 */ /* 0x000fc600078e10ff */
[----:B------:R-:W4:Y:S04]  /*32d0*/  LDG.E R10, desc[UR12][R4.64+0x8] ;  /* 0x0000080c040a7981 */ /* 0x000f28000c1e1900 */
[----:B------:R-:W5:Y:S04]  /*32e0*/  LDG.E R12, desc[UR12][R4.64+0xc] ;  /* 0x00000c0c040c7981 */ /* 0x000f68000c1e1900 */
[----:B------:R-:W5:Y:S01]  /*32f0*/  LDG.E R14, desc[UR12][R4.64+0x10] ;  /* 0x0000100c040e7981 */ /* 0x000f62000c1e1900 */
[----:B--2---:R-:W-:-:S06]  /*3300*/  IMAD R6, R6, 0x4, R1 ;  /* 0x0000000406067824 */ /* 0x004fcc00078e0201 */
[----:B------:R-:W2:Y:S01]  /*3310*/  LDL R6, [R6] ;  /* 0x0000000006067983 */ /* 0x000ea20000100800 */
[--C-:B---3--:R-:W-:Y:S01]  /*3320*/  IMAD R8, R8, 0x4, R1.reuse ;  /* 0x0000000408087824 */ /* 0x108fe200078e0201 */
[-C--:B----4-:R-:W-:Y:S02]  /*3330*/  LEA R10, R10, R1.reuse, 0x2 ;  /* 0x000000010a0a7211 */ /* 0x090fe400078e10ff */
[----:B--2---:R0:W-:Y:S04]  /*3340*/  STL [R7+0x20], R6 ;  /* 0x0000200607007387 */ /* 0x0041e80000100800 */
[----:B------:R-:W2:Y:S01]  /*3350*/  LDL R8, [R8] ;  /* 0x0000000008087983 */ /* 0x000ea20000100800 */
[----:B-----5:R-:W-:Y:S01]  /*3360*/  IMAD R12, R12, 0x4, R1 ;  /* 0x000000040c0c7824 */ /* 0x020fe200078e0201 */
[----:B------:R-:W-:-:S02]  /*3370*/  LEA R14, R14, R1, 0x2 ;  /* 0x000000010e0e7211 */ /* 0x000fc400078e10ff */
[----:B0-----:R-:W3:Y:S04]  /*3380*/  LDG.E R6, desc[UR12][R4.64+0x14] ;  /* 0x0000140c04067981 */ /* 0x001ee8000c1e1900 */
[----:B--2---:R0:W-:Y:S04]  /*3390*/  STL [R7+0x24], R8 ;  /* 0x0000240807007387 */ /* 0x0041e80000100800 */
[----:B------:R-:W2:Y:S01]  /*33a0*/  LDL R10, [R10] ;  /* 0x000000000a0a7983 */ /* 0x000ea20000100800 */
[----:B---3--:R-:W-:-:S03]  /*33b0*/  IMAD R6, R6, 0x4, R1 ;  /* 0x0000000406067824 */ /* 0x008fc600078e0201 */
[----:B0-----:R-:W3:Y:S04]  /*33c0*/  LDG.E R8, desc[UR12][R4.64+0x18] ;  /* 0x0000180c04087981 */ /* 0x001ee8000c1e1900 */
[----:B--2---:R0:W-:Y:S04]  /*33d0*/  STL [R7+0x28], R10 ;  /* 0x0000280a07007387 */ /* 0x0041e80000100800 */
[----:B------:R-:W2:Y:S01]  /*33e0*/  LDL R12, [R12] ;  /* 0x000000000c0c7983 */ /* 0x000ea20000100800 */
[----:B---3--:R-:W-:-:S03]  /*33f0*/  LEA R8, R8, R1, 0x2 ;  /* 0x0000000108087211 */ /* 0x008fc600078e10ff */
[----:B0-----:R-:W3:Y:S04]  /*3400*/  LDG.E R10, desc[UR12][R4.64+0x1c] ;  /* 0x00001c0c040a7981 */ /* 0x001ee8000c1e1900 */
[----:B--2---:R2:W-:Y:S04]  /*3410*/  STL [R7+0x2c], R12 ;  /* 0x00002c0c07007387 */ /* 0x0045e80000100800 */
[----:B------:R-:W4:Y:S04]  /*3420*/  LDL R14, [R14] ;  /* 0x000000000e0e7983 */ /* 0x000f280000100800 */
[----:B----4-:R2:W-:Y:S04]  /*3430*/  STL [R7+0x30], R14 ;  /* 0x0000300e07007387 */ /* 0x0105e80000100800 */
[----:B------:R-:W4:Y:S01]  /*3440*/  LDL R6, [R6] ;  /* 0x0000000006067983 */ /* 0x000f220000100800 */
[----:B---3--:R-:W-:-:S03]  /*3450*/  IMAD R10, R10, 0x4, R1 ;  /* 0x000000040a0a7824 */ /* 0x008fc600078e0201 */
[----:B----4-:R2:W-:Y:S04]  /*3460*/  STL [R7+0x34], R6 ;  /* 0x0000340607007387 */ /* 0x0105e80000100800 */
[----:B------:R-:W3:Y:S04]  /*3470*/  LDL R8, [R8] ;  /* 0x0000000008087983 */ /* 0x000ee80000100800 */
[----:B---3--:R2:W-:Y:S04]  /*3480*/  STL [R7+0x38], R8 ;  /* 0x0000380807007387 */ /* 0x0085e80000100800 */
[----:B------:R-:W3:Y:S01]  /*3490*/  LDL R10, [R10] ;  /* 0x000000000a0a7983 */ /* 0x000ee20000100800 */
[----:B------:R-:W-:-:S03]  /*34a0*/  IADD3 R2, PT, PT, R2, 0x8, RZ ;  /* 0x0000000802027810 */ /* 0x000fc60007ffe0ff */
[----:B---3--:R2:W-:Y:S04]  /*34b0*/  STL [R7+0x3c], R10 ;  /* 0x00003c0a07007387 */ /* 0x0085e80000100800 */
.L_x_9:
[----:B------:R-:W-:Y:S05]  /*34c0*/  BRA.U !UP0, `(.L_x_8) ;  /* 0x00000001089c7547 */ /* 0x000fea000b800000 */
[----:B------:R-:W-:Y:S02]  /*34d0*/  UISETP.GE.U32.AND UP3, UPT, UR8, 0x4, UPT ;  /* 0x000000040800788c */ /* 0x000fe4000bf66070 */
[----:B------:R-:W-:-:S04]  /*34e0*/  ULOP3.LUT UR4, UR6, 0x3, URZ, 0xc0, !UPT ;  /* 0x0000000306047892 */ /* 0x000fc8000f8ec0ff */
[----:B------:R-:W-:-:S03]  /*34f0*/  UISETP.NE.AND UP4, UPT, UR4, URZ, UPT ;  /* 0x000000ff0400728c */ /* 0x000fc6000bf85270 */
[----:B------:R-:W-:Y:S08]  /*3500*/  BRA.U !UP3, `(.L_x_10) ;  /* 0x000000010b507547 */ /* 0x000ff0000b800000 */
[----:B0-----:R-:W0:Y:S02]  /*3510*/  LDC.64 R4, c[0x0][0x3a8] ;  /* 0x0000ea00ff047b82 */ /* 0x001e240000000a00 */
[----:B0-----:R-:W-:-:S05]  /*3520*/  IMAD.WIDE.U32 R4, R2, 0x4, R4 ;  /* 0x0000000402047825 */ /* 0x001fca00078e0004 */
[----:B-12---:R-:W2:Y:S04]  /*3530*/  LDG.E R6, desc[UR12][R4.64] ;  /* 0x0000000c04067981 */ /* 0x006ea8000c1e1900 */
[----:B------:R-:W3:Y:S01]  /*3540*/  LDG.E R8, desc[UR12][R4.64+0x4] ;  /* 0x0000040c04087981 */ /* 0x000ee2000c1e1900 */
[----:B------:R-:W-:-:S03]  /*3550*/  LEA R10, R2, R1, 0x2 ;  /* 0x00000001020a7211 */ /* 0x000fc600078e10ff */
[----:B------:R-:W4:Y:S01]  /*3560*/  LDG.E R12, desc[UR12][R4.64+0xc] ;  /* 0x00000c0c040c7981 */ /* 0x000f22000c1e1900 */
[----:B--2---:R-:W-:-:S06]  /*3570*/  IMAD R6, R6, 0x4, R1 ;  /* 0x0000000406067824 */ /* 0x004fcc00078e0201 */
[----:B------:R-:W2:Y:S01]  /*3580*/  LDL R6, [R6] ;  /* 0x0000000006067983 */ /* 0x000ea20000100800 */
[----:B---3--:R-:W-:-:S03]  /*3590*/  IMAD R7, R8, 0x4, R1 ;  /* 0x0000000408077824 */ /* 0x008fc600078e0201 */
[----:B------:R-:W3:Y:S04]  /*35a0*/  LDG.E R8, desc[UR12][R4.64+0x8] ;  /* 0x0000080c04087981 */ /* 0x000ee8000c1e1900 */
[----:B--2---:R0:W-:Y:S04]  /*35b0*/  STL [R10+0x20], R6 ;  /* 0x000020060a007387 */ /* 0x0041e80000100800 */
[----:B------:R-:W2:Y:S01]  /*35c0*/  LDL R7, [R7] ;  /* 0x0000000007077983 */ /* 0x000ea20000100800 */
[----:B---3--:R-:W-:Y:S01]  /*35d0*/  LEA R8, R8, R1, 0x2 ;  /* 0x0000000108087211 */ /* 0x008fe200078e10ff */
[----:B----4-:R-:W-:-:S02]  /*35e0*/  IMAD R9, R12, 0x4, R1 ;  /* 0x000000040c097824 */ /* 0x010fc400078e0201 */
[----:B--2---:R0:W-:Y:S04]  /*35f0*/  STL [R10+0x24], R7 ;  /* 0x000024070a007387 */ /* 0x0041e80000100800 */
[----:B------:R-:W2:Y:S04]  /*3600*/  LDL R8, [R8] ;  /* 0x0000000008087983 */ /* 0x000ea80000100800 */
[----:B--2---:R0:W-:Y:S04]  /*3610*/  STL [R10+0x28], R8 ;  /* 0x000028080a007387 */ /* 0x0041e80000100800 */
[----:B------:R-:W2:Y:S01]  /*3620*/  LDL R9, [R9] ;  /* 0x0000000009097983 */ /* 0x000ea20000100800 */
[----:B------:R-:W-:-:S03]  /*3630*/  IADD3 R2, PT, PT, R2, 0x4, RZ ;  /* 0x0000000402027810 */ /* 0x000fc60007ffe0ff */
[----:B--2---:R0:W-:Y:S04]  /*3640*/  STL [R10+0x2c], R9 ;  /* 0x00002c090a007387 */ /* 0x0041e80000100800 */
.L_x_10:
[----:B------:R-:W-:Y:S05]  /*3650*/  BRA.U !UP4, `(.L_x_8) ;  /* 0x000000010c387547 */ /* 0x000fea000b800000 */
[----:B0-----:R-:W0:Y:S01]  /*3660*/  LDC.64 R4, c[0x0][0x3a8] ;  /* 0x0000ea00ff047b82 */ /* 0x001e220000000a00 */
[C---:B-12---:R-:W-:Y:S01]  /*3670*/  IMAD R7, R2.reuse, 0x4, R0 ;  /* 0x0000000402077824 */ /* 0x046fe200078e0200 */
[----:B------:R-:W-:Y:S01]  /*3680*/  UIADD3 UR4, UPT, UPT, -UR4, URZ, URZ ;  /* 0x000000ff04047290 */ /* 0x000fe2000fffe1ff */
[----:B0-----:R-:W-:-:S11]  /*3690*/  IMAD.WIDE.U32 R4, R2, 0x4, R4 ;  /* 0x0000000402047825 */ /* 0x001fd600078e0004 */
.L_x_11:
[----:B------:R-:W2:Y:S01]  /*36a0*/  LDG.E R2, desc[UR12][R4.64] ;  /* 0x0000000c04027981 */ /* 0x000ea2000c1e1900 */
[----:B------:R-:W-:Y:S01]  /*36b0*/  UIADD3 UR4, UPT, UPT, UR4, 0x1, URZ ;  /* 0x0000000104047890 */ /* 0x000fe2000fffe0ff */
[----:B--2---:R-:W-:-:S06]  /*36c0*/  IMAD R2, R2, 0x4, R1 ;  /* 0x0000000402027824 */ /* 0x004fcc00078e0201 */
[----:B------:R-:W2:Y:S01]  /*36d0*/  LDL R2, [R2] ;  /* 0x0000000002027983 */ /* 0x000ea20000100800 */
[----:B------:R-:W-:Y:S01]  /*36e0*/  UISETP.NE.AND UP3, UPT, UR4, URZ, UPT ;  /* 0x000000ff0400728c */ /* 0x000fe2000bf65270 */
[----:B------:R-:W-:-:S04]  /*36f0*/  IADD3 R4, P0, PT, R4, 0x4, RZ ;  /* 0x0000000404047810 */ /* 0x000fc80007f1e0ff */
[----:B------:R-:W-:Y:S01]  /*3700*/  IADD3.X R5, PT, PT, RZ, R5, RZ, P0, !PT ;  /* 0x00000005ff057210 */ /* 0x000fe200007fe4ff */
[----:B--2---:R0:W-:Y:S02]  /*3710*/  STL [R7], R2 ;  /* 0x0000000207007387 */ /* 0x0041e40000100800 */
[----:B0-----:R-:W-:Y:S01]  /*3720*/  VIADD R7, R7, 0x4 ;  /* 0x0000000407077836 */ /* 0x001fe20000000000 */
[----:B------:R-:W-:Y:S06]  /*3730*/  BRA.U UP3, `(.L_x_11) ;  /* 0xfffffffd03d87547 */ /* 0x000fec000b83ffff */
.L_x_8:
[----:B------:R-:W-:Y:S01]  /*3740*/  MOV R2, RZ ;  /* 0x000000ff00027202 */ /* 0x000fe20000000f00 */
[----:B------:R-:W-:Y:S01]  /*3750*/  IMAD.MOV.U32 R21, RZ, RZ, RZ ;  /* 0x000000ffff157224 */ /* 0x000fe200078e00ff */
[----:B------:R-:W-:Y:S06]  /*3760*/  BRA.U !UP2, `(.L_x_12) ;  /* 0x000000010ad47547 */ /* 0x000fec000b800000 */
[----:B------:R-:W3:Y:S01]  /*3770*/  LDCU.64 UR4, c[0x0][0x398] ;  /* 0x00007300ff0477ac */ /* 0x000ee20008000a00 */
[----:B------:R-:W-:Y:S01]  /*3780*/  IADD3 R18, PT, PT, R1, 0x40, RZ ;  /* 0x0000004001127810 */ /* 0x000fe20007ffe0ff */
[----:B------:R-:W-:Y:S01]  /*3790*/  IMAD.MOV.U32 R21, RZ, RZ, RZ ;  /* 0x000000ffff157224 */ /* 0x000fe200078e00ff */
[----:B------:R-:W-:-:S04]  /*37a0*/  ULOP3.LUT UR10, UR6, 0x7ffffff0, URZ, 0xc0, !UPT ;  /* 0x7ffffff0060a7892 */ /* 0x000fc8000f8ec0ff */
[----:B------:R-:W-:Y:S02]  /*37b0*/  UIADD3 UR9, UPT, UPT, -UR10, URZ, URZ ;  /* 0x000000ff0a097290 */ /* 0x000fe4000fffe1ff */
[----:B------:R-:W-:Y:S01]  /*37c0*/  MOV R2, UR10 ;  /* 0x0000000a00027c02 */ /* 0x000fe20008000f00 */
[----:B---3--:R-:W-:-:S04]  /*37d0*/  UIADD3 UR4, UP2, UPT, UR4, 0x20, URZ ;  /* 0x0000002004047890 */ /* 0x008fc8000ff5e0ff */
[----:B------:R-:W-:Y:S02]  /*37e0*/  UIADD3.X UR5, UPT, UPT, URZ, UR5, URZ, UP2, !UPT ;  /* 0x00000005ff057290 */ /* 0x000fe400097fe4ff */
[----:B------:R-:W-:-:S04]  /*37f0*/  IMAD.U32 R5, RZ, RZ, UR4 ;  /* 0x00000004ff057e24 */ /* 0x000fc8000f8e00ff */
[----:B------:R-:W-:-:S07]  /*3800*/  MOV R17, UR5 ;  /* 0x0000000500117c02 */ /* 0x000fce0008000f00 */
.L_x_13:
[----:B------:R-:W-:Y:S01]  /*3810*/  IMAD.MOV.U32 R16, RZ, RZ, R5 ;  /* 0x000000ffff107224 */ /* 0x000fe200078e0005 */
[----:B0-2---:R-:W2:Y:S04]  /*3820*/  LDL.128 R12, [R18+-0x20] ;  /* 0xffffe000120c7983 */ /* 0x005ea80000100c00 */
[----:B-1----:R-:W2:Y:S04]  /*3830*/  LDG.E R8, desc[UR12][R16.64+-0x20] ;  /* 0xffffe00c10087981 */ /* 0x002ea8000c1e1900 */
[----:B------:R-:W3:Y:S04]  /*3840*/  LDG.E R9, desc[UR12][R16.64+-0x1c] ;  /* 0xffffe40c10097981 */ /* 0x000ee8000c1e1900 */
[----:B------:R-:W4:Y:S04]  /*3850*/  LDG.E R23, desc[UR12][R16.64+-0x18] ;  /* 0xffffe80c10177981 */ /* 0x000f28000c1e1900 */
[----:B------:R-:W5:Y:S04]  /*3860*/  LDG.E R26, desc[UR12][R16.64+-0x14] ;  /* 0xffffec0c101a7981 */ /* 0x000f68000c1e1900 */
[----:B------:R-:W5:Y:S04]  /*3870*/  LDL.128 R4, [R18+-0x10] ;  /* 0xfffff00012047983 */ /* 0x000f680000100c00 */
[----:B------:R-:W5:Y:S04]  /*3880*/  LDG.E R25, desc[UR12][R16.64+-0x10] ;  /* 0xfffff00c10197981 */ /* 0x000f68000c1e1900 */
[----:B------:R-:W5:Y:S04]  /*3890*/  LDG.E R22, desc[UR12][R16.64+-0xc] ;  /* 0xfffff40c10167981 */ /* 0x000f68000c1e1900 */
[----:B------:R-:W5:Y:S04]  /*38a0*/  LDG.E R19, desc[UR12][R16.64+-0x8] ;  /* 0xfffff80c10137981 */ /* 0x000f68000c1e1900 */
[----:B------:R-:W5:Y:S04]  /*38b0*/  LDG.E R20, desc[UR12][R16.64+-0x4] ;  /* 0xfffffc0c10147981 */ /* 0x000f68000c1e1900 */
[----:B------:R-:W5:Y:S01]  /*38c0*/  LDG.E R24, desc[UR12][R16.64+0x4] ;  /* 0x0000040c10187981 */ /* 0x000f62000c1e1900 */
[----:B--2---:R-:W-:-:S03]  /*38d0*/  IMAD R8, R12, R8, R21 ;  /* 0x000000080c087224 */ /* 0x004fc600078e0215 */
[----:B------:R-:W2:Y:S01]  /*38e0*/  LDG.E R21, desc[UR12][R16.64] ;  /* 0x0000000c10157981 */ /* 0x000ea2000c1e1900 */
[----:B---3--:R-:W-:-:S03]  /*38f0*/  IMAD R13, R13, R9, R8 ;  /* 0x000000090d0d7224 */ /* 0x008fc600078e0208 */
[----:B------:R-:W2:Y:S01]  /*3900*/  LDL.128 R8, [R18] ;  /* 0x0000000012087983 */ /* 0x000ea20000100c00 */
[----:B----4-:R-:W-:-:S03]  /*3910*/  IMAD R13, R14, R23, R13 ;  /* 0x000000170e0d7224 */ /* 0x010fc600078e020d */
[----:B------:R-:W3:Y:S01]  /*3920*/  LDG.E R23, desc[UR12][R16.64+0x8] ;  /* 0x0000080c10177981 */ /* 0x000ee2000c1e1900 */
[----:B-----5:R-:W-:-:S04]  /*3930*/  IMAD R13, R15, R26, R13 ;  /* 0x0000001a0f0d7224 */ /* 0x020fc800078e020d */
[----:B------:R-:W-:Y:S02]  /*3940*/  IMAD R13, R4, R25, R13 ;  /* 0x00000019040d7224 */ /* 0x000fe400078e020d */
[----:B------:R-:W4:Y:S02]  /*3950*/  LDG.E R4, desc[UR12][R16.64+0xc] ;  /* 0x00000c0c10047981 */ /* 0x000f24000c1e1900 */
[----:B------:R-:W-:Y:S02]  /*3960*/  IMAD R22, R5, R22, R13 ;  /* 0x0000001605167224 */ /* 0x000fe400078e020d */
[----:B------:R0:W5:Y:S04]  /*3970*/  LDL.128 R12, [R18+0x10] ;  /* 0x00001000120c7983 */ /* 0x0001680000100c00 */
[----:B------:R-:W5:Y:S01]  /*3980*/  LDG.E R5, desc[UR12][R16.64+0x10] ;  /* 0x0000100c10057981 */ /* 0x000f62000c1e1900 */
[----:B------:R-:W-:-:S03]  /*3990*/  IMAD R25, R6, R19, R22 ;  /* 0x0000001306197224 */ /* 0x000fc600078e0216 */
[----:B------:R-:W5:Y:S04]  /*39a0*/  LDG.E R22, desc[UR12][R16.64+0x14] ;  /* 0x0000140c10167981 */ /* 0x000f68000c1e1900 */
[----:B------:R-:W5:Y:S04]  /*39b0*/  LDG.E R19, desc[UR12][R16.64+0x18] ;  /* 0x0000180c10137981 */ /* 0x000f68000c1e1900 */
[----:B------:R1:W5:Y:S01]  /*39c0*/  LDG.E R6, desc[UR12][R16.64+0x1c] ;  /* 0x00001c0c10067981 */ /* 0x000362000c1e1900 */
[----:B------:R-:W-:Y:S01]  /*39d0*/  IMAD R7, R7, R20, R25 ;  /* 0x0000001407077224 */ /* 0x000fe200078e0219 */
[----:B------:R-:W-:-:S04]  /*39e0*/  UIADD3 UR9, UPT, UPT, UR9, 0x10, URZ ;  /* 0x0000001009097890 */ /* 0x000fc8000fffe0ff */
[----:B------:R-:W-:Y:S01]  /*39f0*/  UISETP.NE.AND UP2, UPT, UR9, URZ, UPT ;  /* 0x000000ff0900728c */ /* 0x000fe2000bf45270 */
[----:B0-----:R-:W-:Y:S02]  /*3a00*/  VIADD R18, R18, 0x40 ;  /* 0x0000004012127836 */ /* 0x001fe40000000000 */
[----:B--2---:R-:W-:-:S04]  /*3a10*/  IMAD R7, R8, R21, R7 ;  /* 0x0000001508077224 */ /* 0x004fc800078e0207 */
[----:B------:R-:W-:-:S04]  /*3a20*/  IMAD R7, R9, R24, R7 ;  /* 0x0000001809077224 */ /* 0x000fc800078e0207 */
[----:B---3--:R-:W-:-:S04]  /*3a30*/  IMAD R7, R10, R23, R7 ;  /* 0x000000170a077224 */ /* 0x008fc800078e0207 */
[----:B----4-:R-:W-:-:S04]  /*3a40*/  IMAD R4, R11, R4, R7 ;  /* 0x000000040b047224 */ /* 0x010fc800078e0207 */
[----:B-----5:R-:W-:-:S04]  /*3a50*/  IMAD R4, R12, R5, R4 ;  /* 0x000000050c047224 */ /* 0x020fc800078e0204 */
[----:B------:R-:W-:Y:S01]  /*3a60*/  IMAD R4, R13, R22, R4 ;  /* 0x000000160d047224 */ /* 0x000fe200078e0204 */
[----:B------:R-:W-:-:S03]  /*3a70*/  IADD3 R5, P0, PT, R16, 0x40, RZ ;  /* 0x0000004010057810 */ /* 0x000fc60007f1e0ff */
[----:B------:R-:W-:Y:S01]  /*3a80*/  IMAD R4, R14, R19, R4 ;  /* 0x000000130e047224 */ /* 0x000fe200078e0204 */
[----:B-1----:R-:W-:-:S03]  /*3a90*/  IADD3.X R17, PT, PT, RZ, R17, RZ, P0, !PT ;  /* 0x00000011ff117210 */ /* 0x002fc600007fe4ff */
[----:B------:R-:W-:Y:S01]  /*3aa0*/  IMAD R21, R15, R6, R4 ;  /* 0x000000060f157224 */ /* 0x000fe200078e0204 */
[----:B------:R-:W-:Y:S06]  /*3ab0*/  BRA.U UP2, `(.L_x_13) ;  /* 0xfffffffd02547547 */ /* 0x000fec000b83ffff */
.L_x_12:
[----:B------:R-:W-:Y:S05]  /*3ac0*/  BRA.U !UP1, `(.L_x_14) ;  /* 0x0000000109e07547 */ /* 0x000fea000b800000 */
[----:B------:R-:W-:-:S09]  /*3ad0*/  UISETP.GE.U32.AND UP1, UPT, UR7, 0x8, UPT ;  /* 0x000000080700788c */ /* 0x000fd2000bf26070 */
[----:B------:R-:W-:Y:S05]  /*3ae0*/  BRA.U !UP1, `(.L_x_15) ;  /* 0x0000000109587547 */ /* 0x000fea000b800000 */
[----:B0-2---:R-:W0:Y:S01]  /*3af0*/  LDC.64 R12, c[0x0][0x398] ;  /* 0x0000e600ff0c7b82 */ /* 0x005e220000000a00 */
[----:B------:R-:W-:-:S05]  /*3b00*/  LEA R23, R2, R1, 0x2 ;  /* 0x0000000102177211 */ /* 0x000fca00078e10ff */
[----:B-1----:R-:W2:Y:S04]  /*3b10*/  LDL.128 R4, [R23+0x20] ;  /* 0x0000200017047983 */ /* 0x002ea80000100c00 */
[----:B------:R-:W3:Y:S01]  /*3b20*/  LDL.128 R8, [R23+0x30] ;  /* 0x0000300017087983 */ /* 0x000ee20000100c00 */
[----:B0-----:R-:W-:-:S05]  /*3b30*/  IMAD.WIDE.U32 R12, R2, 0x4, R12 ;  /* 0x00000004020c7825 */ /* 0x001fca00078e000c */
[----:B------:R-:W2:Y:S04]  /*3b40*/  LDG.E R14, desc[UR12][R12.64] ;  /* 0x0000000c0c0e7981 */ /* 0x000ea8000c1e1900 */
[----:B------:R-:W4:Y:S04]  /*3b50*/  LDG.E R15, desc[UR12][R12.64+0x4] ;  /* 0x0000040c0c0f7981 */ /* 0x000f28000c1e1900 */
[----:B------:R-:W5:Y:S04]  /*3b60*/  LDG.E R16, desc[UR12][R12.64+0x8] ;  /* 0x0000080c0c107981 */ /* 0x000f68000c1e1900 */
[----:B------:R-:W3:Y:S04]  /*3b70*/  LDG.E R17, desc[UR12][R12.64+0xc] ;  /* 0x00000c0c0c117981 */ /* 0x000ee8000c1e1900 */
[----:B------:R-:W3:Y:S04]  /*3b80*/  LDG.E R18, desc[UR12][R12.64+0x10] ;  /* 0x0000100c0c127981 */ /* 0x000ee8000c1e1900 */
[----:B------:R-:W3:Y:S04]  /*3b90*/  LDG.E R19, desc[UR12][R12.64+0x14] ;  /* 0x0000140c0c137981 */ /* 0x000ee8000c1e1900 */
[----:B------:R-:W3:Y:S04]  /*3ba0*/  LDG.E R20, desc[UR12][R12.64+0x18] ;  /* 0x0000180c0c147981 */ /* 0x000ee8000c1e1900 */
[----:B------:R-:W3:Y:S01]  /*3bb0*/  LDG.E R22, desc[UR12][R12.64+0x1c] ;  /* 0x00001c0c0c167981 */ /* 0x000ee2000c1e1900 */
[----:B------:R-:W-:-:S02]  /*3bc0*/  VIADD R2, R2, 0x8 ;  /* 0x0000000802027836 */ /* 0x000fc40000000000 */
[----:B--2---:R-:W-:-:S04]  /*3bd0*/  IMAD R4, R4, R14, R21 ;  /* 0x0000000e04047224 */ /* 0x004fc800078e0215 */
[----:B----4-:R-:W-:-:S04]  /*3be0*/  IMAD R5, R15, R5, R4 ;  /* 0x000000050f057224 */ /* 0x010fc800078e0204 */
[----:B-----5:R-:W-:-:S04]  /*3bf0*/  IMAD R6, R16, R6, R5 ;  /* 0x0000000610067224 */ /* 0x020fc800078e0205 */
[----:B---3--:R-:W-:-:S04]  /*3c00*/  IMAD R7, R17, R7, R6 ;  /* 0x0000000711077224 */ /* 0x008fc800078e0206 */
[----:B------:R-:W-:-:S04]  /*3c10*/  IMAD R8, R8, R18, R7 ;  /* 0x0000001208087224 */ /* 0x000fc800078e0207 */
[----:B------:R-:W-:-:S04]  /*3c20*/  IMAD R9, R19, R9, R8 ;  /* 0x0000000913097224 */ /* 0x000fc800078e0208 */
[----:B------:R-:W-:-:S04]  /*3c30*/  IMAD R10, R20, R10, R9 ;  /* 0x0000000a140a7224 */ /* 0x000fc800078e0209 */
[----:B------:R-:W-:-:S07]  /*3c40*/  IMAD R21, R22, R11, R10 ;  /* 0x0000000b16157224 */ /* 0x000fce00078e020a */
.L_x_15:
[----:B------:R-:W-:Y:S05]  /*3c50*/  BRA.U !UP0, `(.L_x_14) ;  /* 0x00000001087c7547 */ /* 0x000fea000b800000 */
[----:B------:R-:W-:Y:S02]  /*3c60*/  UISETP.GE.U32.AND UP0, UPT, UR8, 0x4, UPT ;  /* 0x000000040800788c */ /* 0x000fe4000bf06070 */
[----:B------:R-:W-:-:S04]  /*3c70*/  ULOP3.LUT UR4, UR6, 0x3, URZ, 0xc0, !UPT ;  /* 0x0000000306047892 */ /* 0x000fc8000f8ec0ff */
[----:B------:R-:W-:-:S03]  /*3c80*/  UISETP.NE.AND UP1, UPT, UR4, URZ, UPT ;  /* 0x000000ff0400728c */ /* 0x000fc6000bf25270 */
[----:B------:R-:W-:Y:S08]  /*3c90*/  BRA.U !UP0, `(.L_x_16) ;  /* 0x0000000108347547 */ /* 0x000ff0000b800000 */
[----:B0-----:R-:W0:Y:S01]  /*3ca0*/  LDC.64 R4, c[0x0][0x398] ;  /* 0x0000e600ff047b82 */ /* 0x001e220000000a00 */
[C---:B-12---:R-:W-:Y:S01]  /*3cb0*/  LEA R6, R2.reuse, R1, 0x2 ;  /* 0x0000000102067211 */ /* 0x046fe200078e10ff */
[----:B0-----:R-:W-:-:S05]  /*3cc0*/  IMAD.WIDE.U32 R8, R2, 0x4, R4 ;  /* 0x0000000402087825 */ /* 0x001fca00078e0004 */
[----:B------:R-:W2:Y:S04]  /*3cd0*/  LDL.128 R4, [R6+0x20] ;  /* 0x0000200006047983 */ /* 0x000ea80000100c00 */
[----:B------:R-:W2:Y:S04]  /*3ce0*/  LDG.E R10, desc[UR12][R8.64] ;  /* 0x0000000c080a7981 */ /* 0x000ea8000c1e1900 */
[----:B------:R-:W3:Y:S04]  /*3cf0*/  LDG.E R11, desc[UR12][R8.64+0x4] ;  /* 0x0000040c080b7981 */ /* 0x000ee8000c1e1900 */
[----:B------:R-:W4:Y:S04]  /*3d00*/  LDG.E R12, desc[UR12][R8.64+0x8] ;  /* 0x0000080c080c7981 */ /* 0x000f28000c1e1900 */
[----:B------:R-:W5:Y:S01]  /*3d10*/  LDG.E R13, desc[UR12][R8.64+0xc] ;  /* 0x00000c0c080d7981 */ /* 0x000f62000c1e1900 */
[----:B------:R-:W-:-:S02]  /*3d20*/  VIADD R2, R2, 0x4 ;  /* 0x0000000402027836 */ /* 0x000fc40000000000 */
[----:B--2---:R-:W-:-:S04]  /*3d30*/  IMAD R4, R4, R10, R21 ;  /* 0x0000000a04047224 */ /* 0x004fc800078e0215 */
[----:B---3--:R-:W-:-:S04]  /*3d40*/  IMAD R5, R11, R5, R4 ;  /* 0x000000050b057224 */ /* 0x008fc800078e0204 */
[----:B----4-:R-:W-:-:S04]  /*3d50*/  IMAD R12, R12, R6, R5 ;  /* 0x000000060c0c7224 */ /* 0x010fc800078e0205 */
[----:B-----5:R-:W-:-:S07]  /*3d60*/  IMAD R21, R13, R7, R12 ;  /* 0x000000070d157224 */ /* 0x020fce00078e020c */
.L_x_16:
[----:B------:R-:W-:Y:S05]  /*3d70*/  BRA.U !UP1, `(.L_x_14) ;  /* 0x0000000109347547 */ /* 0x000fea000b800000 */
[----:B0-----:R-:W0:Y:S01]  /*3d80*/  LDC.64 R4, c[0x0][0x398] ;  /* 0x0000e600ff047b82 */ /* 0x001e220000000a00 */
[C---:B-12---:R-:W-:Y:S01]  /*3d90*/  IMAD R6, R2.reuse, 0x4, R0 ;  /* 0x0000000402067824 */ /* 0x046fe200078e0200 */
[----:B------:R-:W-:Y:S01]  /*3da0*/  UIADD3 UR4, UPT, UPT, -UR4, URZ, URZ ;  /* 0x000000ff04047290 */ /* 0x000fe2000fffe1ff */
[----:B0-----:R-:W-:-:S11]  /*3db0*/  IMAD.WIDE.U32 R4, R2, 0x4, R4 ;  /* 0x0000000402047825 */ /* 0x001fd600078e0004 */
.L_x_17:
[----:B------:R0:W2:Y:S04]  /*3dc0*/  LDL R0, [R6] ;  /* 0x0000000006007983 */ /* 0x0000a80000100800 */
[----:B------:R1:W2:Y:S01]  /*3dd0*/  LDG.E R2, desc[UR12][R4.64] ;  /* 0x0000000c04027981 */ /* 0x0002a2000c1e1900 */
[----:B------:R-:W-:Y:S01]  /*3de0*/  UIADD3 UR4, UPT, UPT, UR4, 0x1, URZ ;  /* 0x0000000104047890 */ /* 0x000fe2000fffe0ff */
[----:B0-----:R-:W-:-:S03]  /*3df0*/  IADD3 R6, PT, PT, R6, 0x4, RZ ;  /* 0x0000000406067810 */ /* 0x001fc60007ffe0ff */
[----:B------:R-:W-:Y:S01]  /*3e00*/  UISETP.NE.AND UP0, UPT, UR4, URZ, UPT ;  /* 0x000000ff0400728c */ /* 0x000fe2000bf05270 */
[----:B-1----:R-:W-:-:S05]  /*3e10*/  IADD3 R4, P0, PT, R4, 0x4, RZ ;  /* 0x0000000404047810 */ /* 0x002fca0007f1e0ff */
[----:B------:R-:W-:Y:S02]  /*3e20*/  IMAD.X R5, RZ, RZ, R5, P0 ;  /* 0x000000ffff057224 */ /* 0x000fe400000e0605 */
[----:B--2---:R-:W-:Y:S01]  /*3e30*/  IMAD R21, R0, R2, R21 ;  /* 0x0000000200157224 */ /* 0x004fe200078e0215 */
[----:B------:R-:W-:Y:S06]  /*3e40*/  BRA.U UP0, `(.L_x_17) ;  /* 0xfffffffd00dc7547 */ /* 0x000fec000b83ffff */
.L_x_14:
[----:B------:R-:W-:Y:S02]  /*3e50*/  SHF.R.S32.HI R5, RZ, 0x1f, R21 ;  /* 0x0000001fff057819 */ /* 0x000fe40000011415 */
[----:B0-----:R-:W-:-:S07]  /*3e60*/  MOV R4, R21 ;  /* 0x0000001500047202 */ /* 0x001fce0000000f00 */
.L_x_0:
[----:B------:R-:W1:Y:S02]  /*3e70*/  LDCU.64 UR4, c[0x0][0x380] ;  /* 0x00007000ff0477ac */ /* 0x000e640008000a00 */
[----:B-12---:R-:W-:-:S04]  /*3e80*/  LEA R6, P0, R4, UR4, 0x2 ;  /* 0x0000000404067c11 */ /* 0x006fc8000f8010ff */
[----:B------:R-:W-:Y:S02]  /*3e90*/  LEA.HI.X R7, R4, UR5, R5, 0x2, P0 ;  /* 0x0000000504077c11 */ /* 0x000fe400080f1405 */
[----:B------:R-:W0:Y:S04]  /*3ea0*/  LDC.64 R4, c[0x0][0x388] ;  /* 0x0000e200ff047b82 */ /* 0x000e280000000a00 */
[----:B------:R-:W2:Y:S01]  /*3eb0*/  LDG.E R7, desc[UR12][R6.64] ;  /* 0x0000000c06077981 */ /* 0x000ea2000c1e1900 */
[----:B0-----:R-:W-:-:S05]  /*3ec0*/  IMAD.WIDE R2, R3, 0x4, R4 ;  /* 0x0000000403027825 */ /* 0x001fca00078e0204 */
[----:B--2---:R-:W-:Y:S01]  /*3ed0*/  STG.E desc[UR12][R2.64], R7 ;  /* 0x0000000702007986 */ /* 0x004fe2000c10190c */
[----:B------:R-:W-:Y:S05]  /*3ee0*/  EXIT ;  /* 0x000000000000794d */ /* 0x000fea0003800000 */
.L_x_18:
[----:B------:R-:W-:-:S00]  /*3ef0*/  BRA `(.L_x_18) ;  /* 0xfffffffc00fc7947 */ /* 0x000fc0000383ffff */
[----:B------:R-:W-:-:S00]  /*3f00*/  NOP ;  /* 0x0000000000007918 */ /* 0x000fc00000000000 */
[----:B------:R-:W-:-:S00]  /*3f10*/  NOP ;  /* 0x0000000000007918 */ /* 0x000fc00000000000 */
[----:B------:R-:W-:-:S00]  /*3f20*/  NOP ;  /* 0x0000000000007918 */ /* 0x000fc00000000000 */
[----:B------:R-:W-:-:S00]  /*3f30*/  NOP ;  /* 0x0000000000007918 */ /* 0x000fc00000000000 */
[----:B------:R-:W-:-:S00]  /*3f40*/  NOP ;  /* 0x0000000000007918 */ /* 0x000fc00000000000 */
[----:B------:R-:W-:-:S00]  /*3f50*/  NOP ;  /* 0x0000000000007918 */ /* 0x000fc00000000000 */
[----:B------:R-:W-:-:S00]  /*3f60*/  NOP ;  /* 0x0000000000007918 */ /* 0x000fc00000000000 */
[----:B------:R-:W-:-:S00]  /*3f70*/  NOP ;  /* 0x0000000000007918 */ /* 0x000fc00000000000 */
.L_x_38:


//--------------------- .text._Z24layout_transform_scatterPfS_iiPiS0_S0_ --------------------------
	.section	.text._Z24layout_transform_scatterPfS_iiPiS0_S0_,"ax",@progbits
	.align	128
        .global         _Z24layout_transform_scatterPfS_iiPiS0_S0_
        .type           _Z24layout_transform_scatterPfS_iiPiS0_S0_,@function
        .size           _Z24layout_transform_scatterPfS_iiPiS0_S0_,(.L_x_39 - _Z24layout_transform_scatterPfS_iiPiS0_S0_)
        .other          _Z24layout_transform_scatterPfS_iiPiS0_S0_,@"STO_CUDA_ENTRY STV_DEFAULT"
_Z24layout_transform_scatterPfS_iiPiS0_S0_:
.text._Z24layout_transform_scatterPfS_iiPiS0_S0_:
        /* <DEDUP_REMOVED lines=264> */
.L_x_21:
        /* <DEDUP_REMOVED lines=237> */
.L_x_20:
        /* <DEDUP_REMOVED lines=132> */
.L_x_23:
        /* <DEDUP_REMOVED lines=68> */
.L_x_24:
        /* <DEDUP_REMOVED lines=30> */
.L_x_22:
        /* <DEDUP_REMOVED lines=15> */
.L_x_26:
        /* <DEDUP_REMOVED lines=58> */
.L_x_25:
        /* <DEDUP_REMOVED lines=40> */
.L_x_28:
        /* <DEDUP_REMOVED lines=25> */
.L_x_29:
[----:B------:R-:W-:Y:S05]  /*3650*/  BRA.U !UP4, `(.L_x_27) ;  /* 0x000000010c387547 */ /* 0x000fea000b800000 */
[----:B0-----:R-:W0:Y:S01]  /*3660*/  LDC.64 R4, c[0x0][0x3a8] ;  /* 0x0000ea00ff047b82 */ /* 0x001e220000000a00 */
[C---:B-12---:R-:W-:Y:S01]  /*3670*/  IMAD R7, R2.reuse, 0x4, R0 ;  /* 0x0000000402077824 */ /* 0x046fe200078e0200 */
[----:B------:R-:W-:Y:S01]  /*3680*/  UIADD3 UR4, UPT, UPT, -UR4, URZ, URZ ;  /* 0x000000ff04047290 */ /* 0x000fe2000fffe1ff */
[----:B0-----:R-:W-:-:S11]  /*3690*/  IMAD.WIDE.U32 R4, R2, 0x4, R4 ;  /* 0x0000000402047825 */ /* 0x001fd600078e0004 */
.L_x_30:
        /* <DEDUP_REMOVED lines=10> */
.L_x_27:
        /* <DEDUP_REMOVED lines=13> */
.L_x_32:
        /* <DEDUP_REMOVED lines=43> */
.L_x_31:
        /* <DEDUP_REMOVED lines=25> */
.L_x_34:
        /* <DEDUP_REMOVED lines=18> */
.L_x_35:
[----:B------:R-:W-:Y:S05]  /*3d70*/  BRA.U !UP1, `(.L_x_33) ;  /* 0x0000000109347547 */ /* 0x000fea000b800000 */
[----:B0-----:R-:W0:Y:S01]  /*3d80*/  LDC.64 R4, c[0x0][0x3a0] ;  /* 0x0000e800ff047b82 */ /* 0x001e220000000a00 */
[C---:B-12---:R-:W-:Y:S01]  /*3d90*/  IMAD R6, R2.reuse, 0x4, R0 ;  /* 0x0000000402067824 */ /* 0x046fe200078e0200 */
[----:B------:R-:W-:Y:S01]  /*3da0*/  UIADD3 UR4, UPT, UPT, -UR4, URZ, URZ ;  /* 0x000000ff04047290 */ /* 0x000fe2000fffe1ff */
[----:B0-----:R-:W-:-:S11]  /*3db0*/  IMAD.WIDE.U32 R4, R2, 0x4, R4 ;  /* 0x0000000402047825 */ /* 0x001fd600078e0004 */
.L_x_36:
        /* <DEDUP_REMOVED lines=9> */
.L_x_33:
[----:B------:R-:W-:Y:S02]  /*3e50*/  SHF.R.S32.HI R5, RZ, 0x1f, R21 ;  /* 0x0000001fff057819 */ /* 0x000fe40000011415 */
[----:B0-----:R-:W-:-:S07]  /*3e60*/  MOV R4, R21 ;  /* 0x0000001500047202 */ /* 0x001fce0000000f00 */
.L_x_19:
[----:B-12---:R-:W0:Y:S01]  /*3e70*/  LDC.64 R6, c[0x0][0x380] ;  /* 0x0000e000ff067b82 */ /* 0x006e220000000a00 */
[----:B------:R-:W1:Y:S01]  /*3e80*/  LDCU.64 UR4, c[0x0][0x388] ;  /* 0x00007100ff0477ac */ /* 0x000e620008000a00 */
[----:B0-----:R-:W-:-:S06]  /*3e90*/  IMAD.WIDE R2, R3, 0x4, R6 ;  /* 0x0000000403027825 */ /* 0x001fcc00078e0206 */
[----:B------:R-:W2:Y:S01]  /*3ea0*/  LDG.E R3, desc[UR12][R2.64] ;  /* 0x0000000c02037981 */ /* 0x000ea2000c1e1900 */
[----:B-1----:R-:W-:-:S04]  /*3eb0*/  LEA R6, P0, R4, UR4, 0x2 ;  /* 0x0000000404067c11 */ /* 0x002fc8000f8010ff */
[----:B------:R-:W-:-:S05]  /*3ec0*/  LEA.HI.X R7, R4, UR5, R5, 0x2, P0 ;  /* 0x0000000504077c11 */ /* 0x000fca00080f1405 */
[----:B--2---:R-:W-:Y:S01]  /*3ed0*/  STG.E desc[UR12][R6.64], R3 ;  /* 0x0000000306007986 */ /* 0x004fe2000c10190c */
[----:B------:R-:W-:Y:S05]  /*3ee0*/  EXIT ;  /* 0x000000000000794d */ /* 0x000fea0003800000 */
.L_x_37:
        /* <DEDUP_REMOVED lines=9> */
.L_x_39:


//--------------------- .nv.shared.reserved.0     --------------------------
	.section	.nv.shared.reserved.0,"aw",@nobits
	.weak		__nv_reservedSMEM_offset_0_alias
	.size		__nv_reservedSMEM_offset_0_alias, 0, 64
	.other		__nv_reservedSMEM_offset_0_alias,@"STO_CUDA_RESERVED_SHARED STV_DEFAULT"
__nv_reservedSMEM_offset_0_alias:
	.zero		0
	.zero		64


//--------------------- .nv.constant0._Z23layout_transform_gatherPfS_iiPiS0_S0_ --------------------------
	.section	.nv.constant0._Z23layout_transform_gatherPfS_iiPiS0_S0_,"a",@progbits
	.sectionflags	@""
	.align	4
.nv.constant0._Z23layout_transform_gatherPfS_iiPiS0_S0_:
	.zero		944


//--------------------- .nv.constant0._Z24layout_transform_scatterPfS_iiPiS0_S0_ --------------------------
	.section	.nv.constant0._Z24layout_transform_scatterPfS_iiPiS0_S0_,"a",@progbits
	.sectionflags	@""
	.align	4
.nv.constant0._Z24layout_transform_scatterPfS_iiPiS0_S0_:
	.zero		944


//--------------------- SYMBOLS --------------------------

	.type		.nv.reservedSmem.offset0,@object
	.size		.nv.reservedSmem.offset0,0x4
